//
// Generated by NVIDIA NVVM Compiler
//
// Compiler Build ID: CL-36424714
// Cuda compilation tools, release 13.0, V13.0.88
// Based on NVVM 20.0.0
//

.version 9.0
.target sm_100
.address_size 64

	// .globl	_Z5CycleiiiP6jointsji
.extern .func  (.param .b32 func_retval0) vprintf
(
	.param .b64 vprintf_param_0,
	.param .b64 vprintf_param_1
)
;
.global .align 4 .b8 precalc_xorwow_matrix[102400];
.global .align 4 .b8 precalc_xorwow_offset_matrix[102400];
.global .align 4 .b8 mrg32k3aM1[2304];
.global .align 4 .b8 mrg32k3aM2[2304];
.global .align 4 .b8 mrg32k3aM1SubSeq[2016];
.global .align 4 .b8 mrg32k3aM2SubSeq[2016];
.global .align 4 .b8 mrg32k3aM1Seq[2304];
.global .align 4 .b8 mrg32k3aM2Seq[2304];
.const .align 8 .b8 __cr_lgamma_table[72];
// _ZZ5CycleiiiP6jointsjiE3sol has been demoted
// _ZZ5CycleiiiP6jointsjiE5phobj has been demoted
.global .align 1 .b8 _ZN34_INTERNAL_afdaf7dd_4_k_cu_78ca258d4cuda3std3__45__cpo5beginE[1];
.global .align 1 .b8 _ZN34_INTERNAL_afdaf7dd_4_k_cu_78ca258d4cuda3std3__45__cpo3endE[1];
.global .align 1 .b8 _ZN34_INTERNAL_afdaf7dd_4_k_cu_78ca258d4cuda3std3__45__cpo6cbeginE[1];
.global .align 1 .b8 _ZN34_INTERNAL_afdaf7dd_4_k_cu_78ca258d4cuda3std3__45__cpo4cendE[1];
.global .align 1 .b8 _ZN34_INTERNAL_afdaf7dd_4_k_cu_78ca258d4cuda3std3__45__cpo6rbeginE[1];
.global .align 1 .b8 _ZN34_INTERNAL_afdaf7dd_4_k_cu_78ca258d4cuda3std3__45__cpo4rendE[1];
.global .align 1 .b8 _ZN34_INTERNAL_afdaf7dd_4_k_cu_78ca258d4cuda3std3__45__cpo7crbeginE[1];
.global .align 1 .b8 _ZN34_INTERNAL_afdaf7dd_4_k_cu_78ca258d4cuda3std3__45__cpo5crendE[1];
.global .align 1 .b8 _ZN34_INTERNAL_afdaf7dd_4_k_cu_78ca258d4cuda3std3__436_GLOBAL__N__afdaf7dd_4_k_cu_78ca258d6ignoreE[1];
.global .align 1 .b8 _ZN34_INTERNAL_afdaf7dd_4_k_cu_78ca258d4cuda3std3__419piecewise_constructE[1];
.global .align 1 .b8 _ZN34_INTERNAL_afdaf7dd_4_k_cu_78ca258d4cuda3std3__48in_placeE[1];
.global .align 1 .b8 _ZN34_INTERNAL_afdaf7dd_4_k_cu_78ca258d4cuda3std3__420unreachable_sentinelE[1];
.global .align 1 .b8 _ZN34_INTERNAL_afdaf7dd_4_k_cu_78ca258d4cuda3std3__47nulloptE[1];
.global .align 1 .b8 _ZN34_INTERNAL_afdaf7dd_4_k_cu_78ca258d4cuda3std3__48unexpectE[1];
.global .align 1 .b8 _ZN34_INTERNAL_afdaf7dd_4_k_cu_78ca258d4cuda3std6ranges3__45__cpo4swapE[1];
.global .align 1 .b8 _ZN34_INTERNAL_afdaf7dd_4_k_cu_78ca258d4cuda3std6ranges3__45__cpo9iter_moveE[1];
.global .align 1 .b8 _ZN34_INTERNAL_afdaf7dd_4_k_cu_78ca258d4cuda3std6ranges3__45__cpo5beginE[1];
.global .align 1 .b8 _ZN34_INTERNAL_afdaf7dd_4_k_cu_78ca258d4cuda3std6ranges3__45__cpo3endE[1];
.global .align 1 .b8 _ZN34_INTERNAL_afdaf7dd_4_k_cu_78ca258d4cuda3std6ranges3__45__cpo6cbeginE[1];
.global .align 1 .b8 _ZN34_INTERNAL_afdaf7dd_4_k_cu_78ca258d4cuda3std6ranges3__45__cpo4cendE[1];
.global .align 1 .b8 _ZN34_INTERNAL_afdaf7dd_4_k_cu_78ca258d4cuda3std6ranges3__45__cpo7advanceE[1];
.global .align 1 .b8 _ZN34_INTERNAL_afdaf7dd_4_k_cu_78ca258d4cuda3std6ranges3__45__cpo9iter_swapE[1];
.global .align 1 .b8 _ZN34_INTERNAL_afdaf7dd_4_k_cu_78ca258d4cuda3std6ranges3__45__cpo4nextE[1];
.global .align 1 .b8 _ZN34_INTERNAL_afdaf7dd_4_k_cu_78ca258d4cuda3std6ranges3__45__cpo4prevE[1];
.global .align 1 .b8 _ZN34_INTERNAL_afdaf7dd_4_k_cu_78ca258d4cuda3std6ranges3__45__cpo4dataE[1];
.global .align 1 .b8 _ZN34_INTERNAL_afdaf7dd_4_k_cu_78ca258d4cuda3std6ranges3__45__cpo5cdataE[1];
.global .align 1 .b8 _ZN34_INTERNAL_afdaf7dd_4_k_cu_78ca258d4cuda3std6ranges3__45__cpo4sizeE[1];
.global .align 1 .b8 _ZN34_INTERNAL_afdaf7dd_4_k_cu_78ca258d4cuda3std6ranges3__45__cpo5ssizeE[1];
.global .align 1 .b8 _ZN34_INTERNAL_afdaf7dd_4_k_cu_78ca258d4cuda3std6ranges3__45__cpo8distanceE[1];
.global .align 1 .b8 _ZN34_INTERNAL_afdaf7dd_4_k_cu_78ca258d6thrust24THRUST_300001_SM_1000_NS8cuda_cub3parE[1];
.global .align 1 .b8 _ZN34_INTERNAL_afdaf7dd_4_k_cu_78ca258d6thrust24THRUST_300001_SM_1000_NS8cuda_cub10par_nosyncE[1];
.global .align 1 .b8 _ZN34_INTERNAL_afdaf7dd_4_k_cu_78ca258d6thrust24THRUST_300001_SM_1000_NS6system6detail10sequential3seqE[1];
.global .align 1 .b8 _ZN34_INTERNAL_afdaf7dd_4_k_cu_78ca258d6thrust24THRUST_300001_SM_1000_NS12placeholders2_1E[1];
.global .align 1 .b8 _ZN34_INTERNAL_afdaf7dd_4_k_cu_78ca258d6thrust24THRUST_300001_SM_1000_NS12placeholders2_2E[1];
.global .align 1 .b8 _ZN34_INTERNAL_afdaf7dd_4_k_cu_78ca258d6thrust24THRUST_300001_SM_1000_NS12placeholders2_3E[1];
.global .align 1 .b8 _ZN34_INTERNAL_afdaf7dd_4_k_cu_78ca258d6thrust24THRUST_300001_SM_1000_NS12placeholders2_4E[1];
.global .align 1 .b8 _ZN34_INTERNAL_afdaf7dd_4_k_cu_78ca258d6thrust24THRUST_300001_SM_1000_NS12placeholders2_5E[1];
.global .align 1 .b8 _ZN34_INTERNAL_afdaf7dd_4_k_cu_78ca258d6thrust24THRUST_300001_SM_1000_NS12placeholders2_6E[1];
.global .align 1 .b8 _ZN34_INTERNAL_afdaf7dd_4_k_cu_78ca258d6thrust24THRUST_300001_SM_1000_NS12placeholders2_7E[1];
.global .align 1 .b8 _ZN34_INTERNAL_afdaf7dd_4_k_cu_78ca258d6thrust24THRUST_300001_SM_1000_NS12placeholders2_8E[1];
.global .align 1 .b8 _ZN34_INTERNAL_afdaf7dd_4_k_cu_78ca258d6thrust24THRUST_300001_SM_1000_NS12placeholders2_9E[1];
.global .align 1 .b8 _ZN34_INTERNAL_afdaf7dd_4_k_cu_78ca258d6thrust24THRUST_300001_SM_1000_NS12placeholders3_10E[1];
.global .align 1 .b8 _ZN34_INTERNAL_afdaf7dd_4_k_cu_78ca258d6thrust24THRUST_300001_SM_1000_NS3seqE[1];
.global .align 1 .b8 $str[3] = {32, 32};
.global .align 1 .b8 $str$1[4] = {32, 32, 32};
.global .align 1 .b8 $str$2[7] = {32, 32, 37, 46, 50, 102};
.global .align 1 .b8 $str$3[2] = {10};

.visible .entry _Z5CycleiiiP6jointsji(
	.param .u32 _Z5CycleiiiP6jointsji_param_0,
	.param .u32 _Z5CycleiiiP6jointsji_param_1,
	.param .u32 _Z5CycleiiiP6jointsji_param_2,
	.param .u64 .ptr .align 1 _Z5CycleiiiP6jointsji_param_3,
	.param .u32 _Z5CycleiiiP6jointsji_param_4,
	.param .u32 _Z5CycleiiiP6jointsji_param_5
)
{
	.local .align 8 .b8 	__local_depot0[48];
	.reg .b64 	%SP;
	.reg .b64 	%SPL;
	.reg .pred 	%p<99>;
	.reg .b16 	%rs<4>;
	.reg .b32 	%r<1462>;
	.reg .b32 	%f<132>;
	.reg .b64 	%rd<111>;
	.reg .b64 	%fd<4>;
	// demoted variable
	.shared .align 4 .b8 _ZZ5CycleiiiP6jointsjiE3sol[40000];
	// demoted variable
	.shared .align 4 .b8 _ZZ5CycleiiiP6jointsjiE5phobj[4000];
	mov.u64 	%SPL, __local_depot0;
	ld.param.u32 	%r639, [_Z5CycleiiiP6jointsji_param_0];
	ld.param.u32 	%r640, [_Z5CycleiiiP6jointsji_param_1];
	ld.param.u32 	%r641, [_Z5CycleiiiP6jointsji_param_2];
	ld.param.u64 	%rd14, [_Z5CycleiiiP6jointsji_param_3];
	ld.param.u32 	%r642, [_Z5CycleiiiP6jointsji_param_5];
	cvta.to.global.u64 	%rd1, %rd14;
	add.u64 	%rd2, %SPL, 0;
	mov.u32 	%r1, %tid.x;
	mov.u32 	%r643, %ctaid.x;
	mov.u32 	%r644, %ntid.x;
	mad.lo.s32 	%r2, %r643, %r644, %r1;
	// begin inline asm
	mov.u64 	%rd13, %clock64;
	// end inline asm
	cvt.u32.u64 	%r645, %rd13;
	xor.b32  	%r646, %r645, -1429050551;
	mul.lo.s32 	%r647, %r646, 1099087573;
	{ .reg .b32 tmp; mov.b64 {tmp, %r648}, %rd13; }
	xor.b32  	%r649, %r648, -136515619;
	mul.lo.s32 	%r650, %r649, -1703105765;
	add.s32 	%r651, %r647, %r650;
	add.s32 	%r1451, %r651, 6615241;
	add.s32 	%r1141, %r647, 123456789;
	st.local.v2.u32 	[%rd2], {%r1451, %r1141};
	xor.b32  	%r1140, %r647, 362436069;
	add.s32 	%r1139, %r650, 521288629;
	st.local.v2.u32 	[%rd2+8], {%r1140, %r1139};
	xor.b32  	%r1138, %r650, 88675123;
	add.s32 	%r1137, %r647, 5783321;
	st.local.v2.u32 	[%rd2+16], {%r1138, %r1137};
	setp.eq.s32 	%p1, %r2, 0;
	@%p1 bra 	$L__BB0_115;
	cvt.s64.s32 	%rd110, %r2;
	mov.b32 	%r1124, 0;
$L__BB0_2:
	mov.u64 	%rd4, %rd110;
	and.b64  	%rd5, %rd4, 3;
	setp.eq.s64 	%p2, %rd5, 0;
	@%p2 bra 	$L__BB0_114;
	mul.wide.u32 	%rd16, %r1124, 3200;
	mov.u64 	%rd17, precalc_xorwow_matrix;
	add.s64 	%rd6, %rd17, %rd16;
	mov.b32 	%r1137, 0;
	mov.u32 	%r1138, %r1137;
	mov.u32 	%r1139, %r1137;
	mov.u32 	%r1140, %r1137;
	mov.u32 	%r1141, %r1137;
	mov.u32 	%r1130, %r1137;
$L__BB0_4:
	mul.wide.u32 	%rd18, %r1130, 4;
	add.s64 	%rd19, %rd2, %rd18;
	ld.local.u32 	%r21, [%rd19+4];
	shl.b32 	%r22, %r1130, 5;
	mov.b32 	%r1136, 0;
$L__BB0_5:
	.pragma "nounroll";
	shr.u32 	%r655, %r21, %r1136;
	and.b32  	%r656, %r655, 1;
	setp.eq.b32 	%p3, %r656, 1;
	not.pred 	%p4, %p3;
	add.s32 	%r657, %r22, %r1136;
	mul.lo.s32 	%r658, %r657, 5;
	mul.wide.u32 	%rd20, %r658, 4;
	add.s64 	%rd7, %rd6, %rd20;
	@%p4 bra 	$L__BB0_7;
	ld.global.u32 	%r659, [%rd7];
	xor.b32  	%r1141, %r1141, %r659;
	ld.global.u32 	%r660, [%rd7+4];
	xor.b32  	%r1140, %r1140, %r660;
	ld.global.u32 	%r661, [%rd7+8];
	xor.b32  	%r1139, %r1139, %r661;
	ld.global.u32 	%r662, [%rd7+12];
	xor.b32  	%r1138, %r1138, %r662;
	ld.global.u32 	%r663, [%rd7+16];
	xor.b32  	%r1137, %r1137, %r663;
$L__BB0_7:
	and.b32  	%r665, %r655, 2;
	setp.eq.s32 	%p5, %r665, 0;
	@%p5 bra 	$L__BB0_9;
	ld.global.u32 	%r666, [%rd7+20];
	xor.b32  	%r1141, %r1141, %r666;
	ld.global.u32 	%r667, [%rd7+24];
	xor.b32  	%r1140, %r1140, %r667;
	ld.global.u32 	%r668, [%rd7+28];
	xor.b32  	%r1139, %r1139, %r668;
	ld.global.u32 	%r669, [%rd7+32];
	xor.b32  	%r1138, %r1138, %r669;
	ld.global.u32 	%r670, [%rd7+36];
	xor.b32  	%r1137, %r1137, %r670;
$L__BB0_9:
	and.b32  	%r672, %r655, 4;
	setp.eq.s32 	%p6, %r672, 0;
	@%p6 bra 	$L__BB0_11;
	ld.global.u32 	%r673, [%rd7+40];
	xor.b32  	%r1141, %r1141, %r673;
	ld.global.u32 	%r674, [%rd7+44];
	xor.b32  	%r1140, %r1140, %r674;
	ld.global.u32 	%r675, [%rd7+48];
	xor.b32  	%r1139, %r1139, %r675;
	ld.global.u32 	%r676, [%rd7+52];
	xor.b32  	%r1138, %r1138, %r676;
	ld.global.u32 	%r677, [%rd7+56];
	xor.b32  	%r1137, %r1137, %r677;
$L__BB0_11:
	and.b32  	%r679, %r655, 8;
	setp.eq.s32 	%p7, %r679, 0;
	@%p7 bra 	$L__BB0_13;
	ld.global.u32 	%r680, [%rd7+60];
	xor.b32  	%r1141, %r1141, %r680;
	ld.global.u32 	%r681, [%rd7+64];
	xor.b32  	%r1140, %r1140, %r681;
	ld.global.u32 	%r682, [%rd7+68];
	xor.b32  	%r1139, %r1139, %r682;
	ld.global.u32 	%r683, [%rd7+72];
	xor.b32  	%r1138, %r1138, %r683;
	ld.global.u32 	%r684, [%rd7+76];
	xor.b32  	%r1137, %r1137, %r684;
$L__BB0_13:
	and.b32  	%r686, %r655, 16;
	setp.eq.s32 	%p8, %r686, 0;
	@%p8 bra 	$L__BB0_15;
	ld.global.u32 	%r687, [%rd7+80];
	xor.b32  	%r1141, %r1141, %r687;
	ld.global.u32 	%r688, [%rd7+84];
	xor.b32  	%r1140, %r1140, %r688;
	ld.global.u32 	%r689, [%rd7+88];
	xor.b32  	%r1139, %r1139, %r689;
	ld.global.u32 	%r690, [%rd7+92];
	xor.b32  	%r1138, %r1138, %r690;
	ld.global.u32 	%r691, [%rd7+96];
	xor.b32  	%r1137, %r1137, %r691;
$L__BB0_15:
	and.b32  	%r693, %r655, 32;
	setp.eq.s32 	%p9, %r693, 0;
	@%p9 bra 	$L__BB0_17;
	ld.global.u32 	%r694, [%rd7+100];
	xor.b32  	%r1141, %r1141, %r694;
	ld.global.u32 	%r695, [%rd7+104];
	xor.b32  	%r1140, %r1140, %r695;
	ld.global.u32 	%r696, [%rd7+108];
	xor.b32  	%r1139, %r1139, %r696;
	ld.global.u32 	%r697, [%rd7+112];
	xor.b32  	%r1138, %r1138, %r697;
	ld.global.u32 	%r698, [%rd7+116];
	xor.b32  	%r1137, %r1137, %r698;
$L__BB0_17:
	and.b32  	%r700, %r655, 64;
	setp.eq.s32 	%p10, %r700, 0;
	@%p10 bra 	$L__BB0_19;
	ld.global.u32 	%r701, [%rd7+120];
	xor.b32  	%r1141, %r1141, %r701;
	ld.global.u32 	%r702, [%rd7+124];
	xor.b32  	%r1140, %r1140, %r702;
	ld.global.u32 	%r703, [%rd7+128];
	xor.b32  	%r1139, %r1139, %r703;
	ld.global.u32 	%r704, [%rd7+132];
	xor.b32  	%r1138, %r1138, %r704;
	ld.global.u32 	%r705, [%rd7+136];
	xor.b32  	%r1137, %r1137, %r705;
$L__BB0_19:
	and.b32  	%r707, %r655, 128;
	setp.eq.s32 	%p11, %r707, 0;
	@%p11 bra 	$L__BB0_21;
	ld.global.u32 	%r708, [%rd7+140];
	xor.b32  	%r1141, %r1141, %r708;
	ld.global.u32 	%r709, [%rd7+144];
	xor.b32  	%r1140, %r1140, %r709;
	ld.global.u32 	%r710, [%rd7+148];
	xor.b32  	%r1139, %r1139, %r710;
	ld.global.u32 	%r711, [%rd7+152];
	xor.b32  	%r1138, %r1138, %r711;
	ld.global.u32 	%r712, [%rd7+156];
	xor.b32  	%r1137, %r1137, %r712;
$L__BB0_21:
	and.b32  	%r714, %r655, 256;
	setp.eq.s32 	%p12, %r714, 0;
	@%p12 bra 	$L__BB0_23;
	ld.global.u32 	%r715, [%rd7+160];
	xor.b32  	%r1141, %r1141, %r715;
	ld.global.u32 	%r716, [%rd7+164];
	xor.b32  	%r1140, %r1140, %r716;
	ld.global.u32 	%r717, [%rd7+168];
	xor.b32  	%r1139, %r1139, %r717;
	ld.global.u32 	%r718, [%rd7+172];
	xor.b32  	%r1138, %r1138, %r718;
	ld.global.u32 	%r719, [%rd7+176];
	xor.b32  	%r1137, %r1137, %r719;
$L__BB0_23:
	and.b32  	%r721, %r655, 512;
	setp.eq.s32 	%p13, %r721, 0;
	@%p13 bra 	$L__BB0_25;
	ld.global.u32 	%r722, [%rd7+180];
	xor.b32  	%r1141, %r1141, %r722;
	ld.global.u32 	%r723, [%rd7+184];
	xor.b32  	%r1140, %r1140, %r723;
	ld.global.u32 	%r724, [%rd7+188];
	xor.b32  	%r1139, %r1139, %r724;
	ld.global.u32 	%r725, [%rd7+192];
	xor.b32  	%r1138, %r1138, %r725;
	ld.global.u32 	%r726, [%rd7+196];
	xor.b32  	%r1137, %r1137, %r726;
$L__BB0_25:
	and.b32  	%r728, %r655, 1024;
	setp.eq.s32 	%p14, %r728, 0;
	@%p14 bra 	$L__BB0_27;
	ld.global.u32 	%r729, [%rd7+200];
	xor.b32  	%r1141, %r1141, %r729;
	ld.global.u32 	%r730, [%rd7+204];
	xor.b32  	%r1140, %r1140, %r730;
	ld.global.u32 	%r731, [%rd7+208];
	xor.b32  	%r1139, %r1139, %r731;
	ld.global.u32 	%r732, [%rd7+212];
	xor.b32  	%r1138, %r1138, %r732;
	ld.global.u32 	%r733, [%rd7+216];
	xor.b32  	%r1137, %r1137, %r733;
$L__BB0_27:
	and.b32  	%r735, %r655, 2048;
	setp.eq.s32 	%p15, %r735, 0;
	@%p15 bra 	$L__BB0_29;
	ld.global.u32 	%r736, [%rd7+220];
	xor.b32  	%r1141, %r1141, %r736;
	ld.global.u32 	%r737, [%rd7+224];
	xor.b32  	%r1140, %r1140, %r737;
	ld.global.u32 	%r738, [%rd7+228];
	xor.b32  	%r1139, %r1139, %r738;
	ld.global.u32 	%r739, [%rd7+232];
	xor.b32  	%r1138, %r1138, %r739;
	ld.global.u32 	%r740, [%rd7+236];
	xor.b32  	%r1137, %r1137, %r740;
$L__BB0_29:
	and.b32  	%r742, %r655, 4096;
	setp.eq.s32 	%p16, %r742, 0;
	@%p16 bra 	$L__BB0_31;
	ld.global.u32 	%r743, [%rd7+240];
	xor.b32  	%r1141, %r1141, %r743;
	ld.global.u32 	%r744, [%rd7+244];
	xor.b32  	%r1140, %r1140, %r744;
	ld.global.u32 	%r745, [%rd7+248];
	xor.b32  	%r1139, %r1139, %r745;
	ld.global.u32 	%r746, [%rd7+252];
	xor.b32  	%r1138, %r1138, %r746;
	ld.global.u32 	%r747, [%rd7+256];
	xor.b32  	%r1137, %r1137, %r747;
$L__BB0_31:
	and.b32  	%r749, %r655, 8192;
	setp.eq.s32 	%p17, %r749, 0;
	@%p17 bra 	$L__BB0_33;
	ld.global.u32 	%r750, [%rd7+260];
	xor.b32  	%r1141, %r1141, %r750;
	ld.global.u32 	%r751, [%rd7+264];
	xor.b32  	%r1140, %r1140, %r751;
	ld.global.u32 	%r752, [%rd7+268];
	xor.b32  	%r1139, %r1139, %r752;
	ld.global.u32 	%r753, [%rd7+272];
	xor.b32  	%r1138, %r1138, %r753;
	ld.global.u32 	%r754, [%rd7+276];
	xor.b32  	%r1137, %r1137, %r754;
$L__BB0_33:
	and.b32  	%r756, %r655, 16384;
	setp.eq.s32 	%p18, %r756, 0;
	@%p18 bra 	$L__BB0_35;
	ld.global.u32 	%r757, [%rd7+280];
	xor.b32  	%r1141, %r1141, %r757;
	ld.global.u32 	%r758, [%rd7+284];
	xor.b32  	%r1140, %r1140, %r758;
	ld.global.u32 	%r759, [%rd7+288];
	xor.b32  	%r1139, %r1139, %r759;
	ld.global.u32 	%r760, [%rd7+292];
	xor.b32  	%r1138, %r1138, %r760;
	ld.global.u32 	%r761, [%rd7+296];
	xor.b32  	%r1137, %r1137, %r761;
$L__BB0_35:
	and.b32  	%r763, %r655, 32768;
	setp.eq.s32 	%p19, %r763, 0;
	@%p19 bra 	$L__BB0_37;
	ld.global.u32 	%r764, [%rd7+300];
	xor.b32  	%r1141, %r1141, %r764;
	ld.global.u32 	%r765, [%rd7+304];
	xor.b32  	%r1140, %r1140, %r765;
	ld.global.u32 	%r766, [%rd7+308];
	xor.b32  	%r1139, %r1139, %r766;
	ld.global.u32 	%r767, [%rd7+312];
	xor.b32  	%r1138, %r1138, %r767;
	ld.global.u32 	%r768, [%rd7+316];
	xor.b32  	%r1137, %r1137, %r768;
$L__BB0_37:
	add.s32 	%r1136, %r1136, 16;
	setp.ne.s32 	%p20, %r1136, 32;
	@%p20 bra 	$L__BB0_5;
	mad.lo.s32 	%r769, %r1130, -31, %r22;
	add.s32 	%r1130, %r769, 1;
	setp.ne.s32 	%p21, %r1130, 5;
	@%p21 bra 	$L__BB0_4;
	st.local.u32 	[%rd2+4], %r1141;
	st.local.v2.u32 	[%rd2+8], {%r1140, %r1139};
	st.local.v2.u32 	[%rd2+16], {%r1138, %r1137};
	setp.eq.s64 	%p22, %rd5, 1;
	@%p22 bra 	$L__BB0_114;
	mov.b32 	%r1137, 0;
	mov.u32 	%r1138, %r1137;
	mov.u32 	%r1139, %r1137;
	mov.u32 	%r1140, %r1137;
	mov.u32 	%r1141, %r1137;
	mov.u32 	%r1222, %r1137;
$L__BB0_41:
	mul.wide.u32 	%rd21, %r1222, 4;
	add.s64 	%rd22, %rd2, %rd21;
	ld.local.u32 	%r197, [%rd22+4];
	shl.b32 	%r198, %r1222, 5;
	mov.b32 	%r1228, 0;
$L__BB0_42:
	.pragma "nounroll";
	shr.u32 	%r772, %r197, %r1228;
	and.b32  	%r773, %r772, 1;
	setp.eq.b32 	%p23, %r773, 1;
	not.pred 	%p24, %p23;
	add.s32 	%r774, %r198, %r1228;
	mul.lo.s32 	%r775, %r774, 5;
	mul.wide.u32 	%rd23, %r775, 4;
	add.s64 	%rd8, %rd6, %rd23;
	@%p24 bra 	$L__BB0_44;
	ld.global.u32 	%r776, [%rd8];
	xor.b32  	%r1141, %r1141, %r776;
	ld.global.u32 	%r777, [%rd8+4];
	xor.b32  	%r1140, %r1140, %r777;
	ld.global.u32 	%r778, [%rd8+8];
	xor.b32  	%r1139, %r1139, %r778;
	ld.global.u32 	%r779, [%rd8+12];
	xor.b32  	%r1138, %r1138, %r779;
	ld.global.u32 	%r780, [%rd8+16];
	xor.b32  	%r1137, %r1137, %r780;
$L__BB0_44:
	and.b32  	%r782, %r772, 2;
	setp.eq.s32 	%p25, %r782, 0;
	@%p25 bra 	$L__BB0_46;
	ld.global.u32 	%r783, [%rd8+20];
	xor.b32  	%r1141, %r1141, %r783;
	ld.global.u32 	%r784, [%rd8+24];
	xor.b32  	%r1140, %r1140, %r784;
	ld.global.u32 	%r785, [%rd8+28];
	xor.b32  	%r1139, %r1139, %r785;
	ld.global.u32 	%r786, [%rd8+32];
	xor.b32  	%r1138, %r1138, %r786;
	ld.global.u32 	%r787, [%rd8+36];
	xor.b32  	%r1137, %r1137, %r787;
$L__BB0_46:
	and.b32  	%r789, %r772, 4;
	setp.eq.s32 	%p26, %r789, 0;
	@%p26 bra 	$L__BB0_48;
	ld.global.u32 	%r790, [%rd8+40];
	xor.b32  	%r1141, %r1141, %r790;
	ld.global.u32 	%r791, [%rd8+44];
	xor.b32  	%r1140, %r1140, %r791;
	ld.global.u32 	%r792, [%rd8+48];
	xor.b32  	%r1139, %r1139, %r792;
	ld.global.u32 	%r793, [%rd8+52];
	xor.b32  	%r1138, %r1138, %r793;
	ld.global.u32 	%r794, [%rd8+56];
	xor.b32  	%r1137, %r1137, %r794;
$L__BB0_48:
	and.b32  	%r796, %r772, 8;
	setp.eq.s32 	%p27, %r796, 0;
	@%p27 bra 	$L__BB0_50;
	ld.global.u32 	%r797, [%rd8+60];
	xor.b32  	%r1141, %r1141, %r797;
	ld.global.u32 	%r798, [%rd8+64];
	xor.b32  	%r1140, %r1140, %r798;
	ld.global.u32 	%r799, [%rd8+68];
	xor.b32  	%r1139, %r1139, %r799;
	ld.global.u32 	%r800, [%rd8+72];
	xor.b32  	%r1138, %r1138, %r800;
	ld.global.u32 	%r801, [%rd8+76];
	xor.b32  	%r1137, %r1137, %r801;
$L__BB0_50:
	and.b32  	%r803, %r772, 16;
	setp.eq.s32 	%p28, %r803, 0;
	@%p28 bra 	$L__BB0_52;
	ld.global.u32 	%r804, [%rd8+80];
	xor.b32  	%r1141, %r1141, %r804;
	ld.global.u32 	%r805, [%rd8+84];
	xor.b32  	%r1140, %r1140, %r805;
	ld.global.u32 	%r806, [%rd8+88];
	xor.b32  	%r1139, %r1139, %r806;
	ld.global.u32 	%r807, [%rd8+92];
	xor.b32  	%r1138, %r1138, %r807;
	ld.global.u32 	%r808, [%rd8+96];
	xor.b32  	%r1137, %r1137, %r808;
$L__BB0_52:
	and.b32  	%r810, %r772, 32;
	setp.eq.s32 	%p29, %r810, 0;
	@%p29 bra 	$L__BB0_54;
	ld.global.u32 	%r811, [%rd8+100];
	xor.b32  	%r1141, %r1141, %r811;
	ld.global.u32 	%r812, [%rd8+104];
	xor.b32  	%r1140, %r1140, %r812;
	ld.global.u32 	%r813, [%rd8+108];
	xor.b32  	%r1139, %r1139, %r813;
	ld.global.u32 	%r814, [%rd8+112];
	xor.b32  	%r1138, %r1138, %r814;
	ld.global.u32 	%r815, [%rd8+116];
	xor.b32  	%r1137, %r1137, %r815;
$L__BB0_54:
	and.b32  	%r817, %r772, 64;
	setp.eq.s32 	%p30, %r817, 0;
	@%p30 bra 	$L__BB0_56;
	ld.global.u32 	%r818, [%rd8+120];
	xor.b32  	%r1141, %r1141, %r818;
	ld.global.u32 	%r819, [%rd8+124];
	xor.b32  	%r1140, %r1140, %r819;
	ld.global.u32 	%r820, [%rd8+128];
	xor.b32  	%r1139, %r1139, %r820;
	ld.global.u32 	%r821, [%rd8+132];
	xor.b32  	%r1138, %r1138, %r821;
	ld.global.u32 	%r822, [%rd8+136];
	xor.b32  	%r1137, %r1137, %r822;
$L__BB0_56:
	and.b32  	%r824, %r772, 128;
	setp.eq.s32 	%p31, %r824, 0;
	@%p31 bra 	$L__BB0_58;
	ld.global.u32 	%r825, [%rd8+140];
	xor.b32  	%r1141, %r1141, %r825;
	ld.global.u32 	%r826, [%rd8+144];
	xor.b32  	%r1140, %r1140, %r826;
	ld.global.u32 	%r827, [%rd8+148];
	xor.b32  	%r1139, %r1139, %r827;
	ld.global.u32 	%r828, [%rd8+152];
	xor.b32  	%r1138, %r1138, %r828;
	ld.global.u32 	%r829, [%rd8+156];
	xor.b32  	%r1137, %r1137, %r829;
$L__BB0_58:
	and.b32  	%r831, %r772, 256;
	setp.eq.s32 	%p32, %r831, 0;
	@%p32 bra 	$L__BB0_60;
	ld.global.u32 	%r832, [%rd8+160];
	xor.b32  	%r1141, %r1141, %r832;
	ld.global.u32 	%r833, [%rd8+164];
	xor.b32  	%r1140, %r1140, %r833;
	ld.global.u32 	%r834, [%rd8+168];
	xor.b32  	%r1139, %r1139, %r834;
	ld.global.u32 	%r835, [%rd8+172];
	xor.b32  	%r1138, %r1138, %r835;
	ld.global.u32 	%r836, [%rd8+176];
	xor.b32  	%r1137, %r1137, %r836;
$L__BB0_60:
	and.b32  	%r838, %r772, 512;
	setp.eq.s32 	%p33, %r838, 0;
	@%p33 bra 	$L__BB0_62;
	ld.global.u32 	%r839, [%rd8+180];
	xor.b32  	%r1141, %r1141, %r839;
	ld.global.u32 	%r840, [%rd8+184];
	xor.b32  	%r1140, %r1140, %r840;
	ld.global.u32 	%r841, [%rd8+188];
	xor.b32  	%r1139, %r1139, %r841;
	ld.global.u32 	%r842, [%rd8+192];
	xor.b32  	%r1138, %r1138, %r842;
	ld.global.u32 	%r843, [%rd8+196];
	xor.b32  	%r1137, %r1137, %r843;
$L__BB0_62:
	and.b32  	%r845, %r772, 1024;
	setp.eq.s32 	%p34, %r845, 0;
	@%p34 bra 	$L__BB0_64;
	ld.global.u32 	%r846, [%rd8+200];
	xor.b32  	%r1141, %r1141, %r846;
	ld.global.u32 	%r847, [%rd8+204];
	xor.b32  	%r1140, %r1140, %r847;
	ld.global.u32 	%r848, [%rd8+208];
	xor.b32  	%r1139, %r1139, %r848;
	ld.global.u32 	%r849, [%rd8+212];
	xor.b32  	%r1138, %r1138, %r849;
	ld.global.u32 	%r850, [%rd8+216];
	xor.b32  	%r1137, %r1137, %r850;
$L__BB0_64:
	and.b32  	%r852, %r772, 2048;
	setp.eq.s32 	%p35, %r852, 0;
	@%p35 bra 	$L__BB0_66;
	ld.global.u32 	%r853, [%rd8+220];
	xor.b32  	%r1141, %r1141, %r853;
	ld.global.u32 	%r854, [%rd8+224];
	xor.b32  	%r1140, %r1140, %r854;
	ld.global.u32 	%r855, [%rd8+228];
	xor.b32  	%r1139, %r1139, %r855;
	ld.global.u32 	%r856, [%rd8+232];
	xor.b32  	%r1138, %r1138, %r856;
	ld.global.u32 	%r857, [%rd8+236];
	xor.b32  	%r1137, %r1137, %r857;
$L__BB0_66:
	and.b32  	%r859, %r772, 4096;
	setp.eq.s32 	%p36, %r859, 0;
	@%p36 bra 	$L__BB0_68;
	ld.global.u32 	%r860, [%rd8+240];
	xor.b32  	%r1141, %r1141, %r860;
	ld.global.u32 	%r861, [%rd8+244];
	xor.b32  	%r1140, %r1140, %r861;
	ld.global.u32 	%r862, [%rd8+248];
	xor.b32  	%r1139, %r1139, %r862;
	ld.global.u32 	%r863, [%rd8+252];
	xor.b32  	%r1138, %r1138, %r863;
	ld.global.u32 	%r864, [%rd8+256];
	xor.b32  	%r1137, %r1137, %r864;
$L__BB0_68:
	and.b32  	%r866, %r772, 8192;
	setp.eq.s32 	%p37, %r866, 0;
	@%p37 bra 	$L__BB0_70;
	ld.global.u32 	%r867, [%rd8+260];
	xor.b32  	%r1141, %r1141, %r867;
	ld.global.u32 	%r868, [%rd8+264];
	xor.b32  	%r1140, %r1140, %r868;
	ld.global.u32 	%r869, [%rd8+268];
	xor.b32  	%r1139, %r1139, %r869;
	ld.global.u32 	%r870, [%rd8+272];
	xor.b32  	%r1138, %r1138, %r870;
	ld.global.u32 	%r871, [%rd8+276];
	xor.b32  	%r1137, %r1137, %r871;
$L__BB0_70:
	and.b32  	%r873, %r772, 16384;
	setp.eq.s32 	%p38, %r873, 0;
	@%p38 bra 	$L__BB0_72;
	ld.global.u32 	%r874, [%rd8+280];
	xor.b32  	%r1141, %r1141, %r874;
	ld.global.u32 	%r875, [%rd8+284];
	xor.b32  	%r1140, %r1140, %r875;
	ld.global.u32 	%r876, [%rd8+288];
	xor.b32  	%r1139, %r1139, %r876;
	ld.global.u32 	%r877, [%rd8+292];
	xor.b32  	%r1138, %r1138, %r877;
	ld.global.u32 	%r878, [%rd8+296];
	xor.b32  	%r1137, %r1137, %r878;
$L__BB0_72:
	and.b32  	%r880, %r772, 32768;
	setp.eq.s32 	%p39, %r880, 0;
	@%p39 bra 	$L__BB0_74;
	ld.global.u32 	%r881, [%rd8+300];
	xor.b32  	%r1141, %r1141, %r881;
	ld.global.u32 	%r882, [%rd8+304];
	xor.b32  	%r1140, %r1140, %r882;
	ld.global.u32 	%r883, [%rd8+308];
	xor.b32  	%r1139, %r1139, %r883;
	ld.global.u32 	%r884, [%rd8+312];
	xor.b32  	%r1138, %r1138, %r884;
	ld.global.u32 	%r885, [%rd8+316];
	xor.b32  	%r1137, %r1137, %r885;
$L__BB0_74:
	add.s32 	%r1228, %r1228, 16;
	setp.ne.s32 	%p40, %r1228, 32;
	@%p40 bra 	$L__BB0_42;
	mad.lo.s32 	%r886, %r1222, -31, %r198;
	add.s32 	%r1222, %r886, 1;
	setp.ne.s32 	%p41, %r1222, 5;
	@%p41 bra 	$L__BB0_41;
	st.local.u32 	[%rd2+4], %r1141;
	st.local.v2.u32 	[%rd2+8], {%r1140, %r1139};
	st.local.v2.u32 	[%rd2+16], {%r1138, %r1137};
	setp.ne.s64 	%p42, %rd5, 3;
	@%p42 bra 	$L__BB0_114;
	mov.b32 	%r1137, 0;
	mov.u32 	%r1138, %r1137;
	mov.u32 	%r1139, %r1137;
	mov.u32 	%r1140, %r1137;
	mov.u32 	%r1141, %r1137;
	mov.u32 	%r1314, %r1137;
$L__BB0_78:
	mul.wide.u32 	%rd24, %r1314, 4;
	add.s64 	%rd25, %rd2, %rd24;
	ld.local.u32 	%r373, [%rd25+4];
	shl.b32 	%r374, %r1314, 5;
	mov.b32 	%r1320, 0;
$L__BB0_79:
	.pragma "nounroll";
	shr.u32 	%r889, %r373, %r1320;
	and.b32  	%r890, %r889, 1;
	setp.eq.b32 	%p43, %r890, 1;
	not.pred 	%p44, %p43;
	add.s32 	%r891, %r374, %r1320;
	mul.lo.s32 	%r892, %r891, 5;
	mul.wide.u32 	%rd26, %r892, 4;
	add.s64 	%rd9, %rd6, %rd26;
	@%p44 bra 	$L__BB0_81;
	ld.global.u32 	%r893, [%rd9];
	xor.b32  	%r1141, %r1141, %r893;
	ld.global.u32 	%r894, [%rd9+4];
	xor.b32  	%r1140, %r1140, %r894;
	ld.global.u32 	%r895, [%rd9+8];
	xor.b32  	%r1139, %r1139, %r895;
	ld.global.u32 	%r896, [%rd9+12];
	xor.b32  	%r1138, %r1138, %r896;
	ld.global.u32 	%r897, [%rd9+16];
	xor.b32  	%r1137, %r1137, %r897;
$L__BB0_81:
	and.b32  	%r899, %r889, 2;
	setp.eq.s32 	%p45, %r899, 0;
	@%p45 bra 	$L__BB0_83;
	ld.global.u32 	%r900, [%rd9+20];
	xor.b32  	%r1141, %r1141, %r900;
	ld.global.u32 	%r901, [%rd9+24];
	xor.b32  	%r1140, %r1140, %r901;
	ld.global.u32 	%r902, [%rd9+28];
	xor.b32  	%r1139, %r1139, %r902;
	ld.global.u32 	%r903, [%rd9+32];
	xor.b32  	%r1138, %r1138, %r903;
	ld.global.u32 	%r904, [%rd9+36];
	xor.b32  	%r1137, %r1137, %r904;
$L__BB0_83:
	and.b32  	%r906, %r889, 4;
	setp.eq.s32 	%p46, %r906, 0;
	@%p46 bra 	$L__BB0_85;
	ld.global.u32 	%r907, [%rd9+40];
	xor.b32  	%r1141, %r1141, %r907;
	ld.global.u32 	%r908, [%rd9+44];
	xor.b32  	%r1140, %r1140, %r908;
	ld.global.u32 	%r909, [%rd9+48];
	xor.b32  	%r1139, %r1139, %r909;
	ld.global.u32 	%r910, [%rd9+52];
	xor.b32  	%r1138, %r1138, %r910;
	ld.global.u32 	%r911, [%rd9+56];
	xor.b32  	%r1137, %r1137, %r911;
$L__BB0_85:
	and.b32  	%r913, %r889, 8;
	setp.eq.s32 	%p47, %r913, 0;
	@%p47 bra 	$L__BB0_87;
	ld.global.u32 	%r914, [%rd9+60];
	xor.b32  	%r1141, %r1141, %r914;
	ld.global.u32 	%r915, [%rd9+64];
	xor.b32  	%r1140, %r1140, %r915;
	ld.global.u32 	%r916, [%rd9+68];
	xor.b32  	%r1139, %r1139, %r916;
	ld.global.u32 	%r917, [%rd9+72];
	xor.b32  	%r1138, %r1138, %r917;
	ld.global.u32 	%r918, [%rd9+76];
	xor.b32  	%r1137, %r1137, %r918;
$L__BB0_87:
	and.b32  	%r920, %r889, 16;
	setp.eq.s32 	%p48, %r920, 0;
	@%p48 bra 	$L__BB0_89;
	ld.global.u32 	%r921, [%rd9+80];
	xor.b32  	%r1141, %r1141, %r921;
	ld.global.u32 	%r922, [%rd9+84];
	xor.b32  	%r1140, %r1140, %r922;
	ld.global.u32 	%r923, [%rd9+88];
	xor.b32  	%r1139, %r1139, %r923;
	ld.global.u32 	%r924, [%rd9+92];
	xor.b32  	%r1138, %r1138, %r924;
	ld.global.u32 	%r925, [%rd9+96];
	xor.b32  	%r1137, %r1137, %r925;
$L__BB0_89:
	and.b32  	%r927, %r889, 32;
	setp.eq.s32 	%p49, %r927, 0;
	@%p49 bra 	$L__BB0_91;
	ld.global.u32 	%r928, [%rd9+100];
	xor.b32  	%r1141, %r1141, %r928;
	ld.global.u32 	%r929, [%rd9+104];
	xor.b32  	%r1140, %r1140, %r929;
	ld.global.u32 	%r930, [%rd9+108];
	xor.b32  	%r1139, %r1139, %r930;
	ld.global.u32 	%r931, [%rd9+112];
	xor.b32  	%r1138, %r1138, %r931;
	ld.global.u32 	%r932, [%rd9+116];
	xor.b32  	%r1137, %r1137, %r932;
$L__BB0_91:
	and.b32  	%r934, %r889, 64;
	setp.eq.s32 	%p50, %r934, 0;
	@%p50 bra 	$L__BB0_93;
	ld.global.u32 	%r935, [%rd9+120];
	xor.b32  	%r1141, %r1141, %r935;
	ld.global.u32 	%r936, [%rd9+124];
	xor.b32  	%r1140, %r1140, %r936;
	ld.global.u32 	%r937, [%rd9+128];
	xor.b32  	%r1139, %r1139, %r937;
	ld.global.u32 	%r938, [%rd9+132];
	xor.b32  	%r1138, %r1138, %r938;
	ld.global.u32 	%r939, [%rd9+136];
	xor.b32  	%r1137, %r1137, %r939;
$L__BB0_93:
	and.b32  	%r941, %r889, 128;
	setp.eq.s32 	%p51, %r941, 0;
	@%p51 bra 	$L__BB0_95;
	ld.global.u32 	%r942, [%rd9+140];
	xor.b32  	%r1141, %r1141, %r942;
	ld.global.u32 	%r943, [%rd9+144];
	xor.b32  	%r1140, %r1140, %r943;
	ld.global.u32 	%r944, [%rd9+148];
	xor.b32  	%r1139, %r1139, %r944;
	ld.global.u32 	%r945, [%rd9+152];
	xor.b32  	%r1138, %r1138, %r945;
	ld.global.u32 	%r946, [%rd9+156];
	xor.b32  	%r1137, %r1137, %r946;
$L__BB0_95:
	and.b32  	%r948, %r889, 256;
	setp.eq.s32 	%p52, %r948, 0;
	@%p52 bra 	$L__BB0_97;
	ld.global.u32 	%r949, [%rd9+160];
	xor.b32  	%r1141, %r1141, %r949;
	ld.global.u32 	%r950, [%rd9+164];
	xor.b32  	%r1140, %r1140, %r950;
	ld.global.u32 	%r951, [%rd9+168];
	xor.b32  	%r1139, %r1139, %r951;
	ld.global.u32 	%r952, [%rd9+172];
	xor.b32  	%r1138, %r1138, %r952;
	ld.global.u32 	%r953, [%rd9+176];
	xor.b32  	%r1137, %r1137, %r953;
$L__BB0_97:
	and.b32  	%r955, %r889, 512;
	setp.eq.s32 	%p53, %r955, 0;
	@%p53 bra 	$L__BB0_99;
	ld.global.u32 	%r956, [%rd9+180];
	xor.b32  	%r1141, %r1141, %r956;
	ld.global.u32 	%r957, [%rd9+184];
	xor.b32  	%r1140, %r1140, %r957;
	ld.global.u32 	%r958, [%rd9+188];
	xor.b32  	%r1139, %r1139, %r958;
	ld.global.u32 	%r959, [%rd9+192];
	xor.b32  	%r1138, %r1138, %r959;
	ld.global.u32 	%r960, [%rd9+196];
	xor.b32  	%r1137, %r1137, %r960;
$L__BB0_99:
	and.b32  	%r962, %r889, 1024;
	setp.eq.s32 	%p54, %r962, 0;
	@%p54 bra 	$L__BB0_101;
	ld.global.u32 	%r963, [%rd9+200];
	xor.b32  	%r1141, %r1141, %r963;
	ld.global.u32 	%r964, [%rd9+204];
	xor.b32  	%r1140, %r1140, %r964;
	ld.global.u32 	%r965, [%rd9+208];
	xor.b32  	%r1139, %r1139, %r965;
	ld.global.u32 	%r966, [%rd9+212];
	xor.b32  	%r1138, %r1138, %r966;
	ld.global.u32 	%r967, [%rd9+216];
	xor.b32  	%r1137, %r1137, %r967;
$L__BB0_101:
	and.b32  	%r969, %r889, 2048;
	setp.eq.s32 	%p55, %r969, 0;
	@%p55 bra 	$L__BB0_103;
	ld.global.u32 	%r970, [%rd9+220];
	xor.b32  	%r1141, %r1141, %r970;
	ld.global.u32 	%r971, [%rd9+224];
	xor.b32  	%r1140, %r1140, %r971;
	ld.global.u32 	%r972, [%rd9+228];
	xor.b32  	%r1139, %r1139, %r972;
	ld.global.u32 	%r973, [%rd9+232];
	xor.b32  	%r1138, %r1138, %r973;
	ld.global.u32 	%r974, [%rd9+236];
	xor.b32  	%r1137, %r1137, %r974;
$L__BB0_103:
	and.b32  	%r976, %r889, 4096;
	setp.eq.s32 	%p56, %r976, 0;
	@%p56 bra 	$L__BB0_105;
	ld.global.u32 	%r977, [%rd9+240];
	xor.b32  	%r1141, %r1141, %r977;
	ld.global.u32 	%r978, [%rd9+244];
	xor.b32  	%r1140, %r1140, %r978;
	ld.global.u32 	%r979, [%rd9+248];
	xor.b32  	%r1139, %r1139, %r979;
	ld.global.u32 	%r980, [%rd9+252];
	xor.b32  	%r1138, %r1138, %r980;
	ld.global.u32 	%r981, [%rd9+256];
	xor.b32  	%r1137, %r1137, %r981;
$L__BB0_105:
	and.b32  	%r983, %r889, 8192;
	setp.eq.s32 	%p57, %r983, 0;
	@%p57 bra 	$L__BB0_107;
	ld.global.u32 	%r984, [%rd9+260];
	xor.b32  	%r1141, %r1141, %r984;
	ld.global.u32 	%r985, [%rd9+264];
	xor.b32  	%r1140, %r1140, %r985;
	ld.global.u32 	%r986, [%rd9+268];
	xor.b32  	%r1139, %r1139, %r986;
	ld.global.u32 	%r987, [%rd9+272];
	xor.b32  	%r1138, %r1138, %r987;
	ld.global.u32 	%r988, [%rd9+276];
	xor.b32  	%r1137, %r1137, %r988;
$L__BB0_107:
	and.b32  	%r990, %r889, 16384;
	setp.eq.s32 	%p58, %r990, 0;
	@%p58 bra 	$L__BB0_109;
	ld.global.u32 	%r991, [%rd9+280];
	xor.b32  	%r1141, %r1141, %r991;
	ld.global.u32 	%r992, [%rd9+284];
	xor.b32  	%r1140, %r1140, %r992;
	ld.global.u32 	%r993, [%rd9+288];
	xor.b32  	%r1139, %r1139, %r993;
	ld.global.u32 	%r994, [%rd9+292];
	xor.b32  	%r1138, %r1138, %r994;
	ld.global.u32 	%r995, [%rd9+296];
	xor.b32  	%r1137, %r1137, %r995;
$L__BB0_109:
	and.b32  	%r997, %r889, 32768;
	setp.eq.s32 	%p59, %r997, 0;
	@%p59 bra 	$L__BB0_111;
	ld.global.u32 	%r998, [%rd9+300];
	xor.b32  	%r1141, %r1141, %r998;
	ld.global.u32 	%r999, [%rd9+304];
	xor.b32  	%r1140, %r1140, %r999;
	ld.global.u32 	%r1000, [%rd9+308];
	xor.b32  	%r1139, %r1139, %r1000;
	ld.global.u32 	%r1001, [%rd9+312];
	xor.b32  	%r1138, %r1138, %r1001;
	ld.global.u32 	%r1002, [%rd9+316];
	xor.b32  	%r1137, %r1137, %r1002;
$L__BB0_111:
	add.s32 	%r1320, %r1320, 16;
	setp.ne.s32 	%p60, %r1320, 32;
	@%p60 bra 	$L__BB0_79;
	mad.lo.s32 	%r1003, %r1314, -31, %r374;
	add.s32 	%r1314, %r1003, 1;
	setp.ne.s32 	%p61, %r1314, 5;
	@%p61 bra 	$L__BB0_78;
	st.local.u32 	[%rd2+4], %r1141;
	st.local.v2.u32 	[%rd2+8], {%r1140, %r1139};
	st.local.v2.u32 	[%rd2+16], {%r1138, %r1137};
$L__BB0_114:
	shr.u64 	%rd110, %rd4, 2;
	add.s32 	%r1124, %r1124, 1;
	setp.gt.u64 	%p62, %rd4, 3;
	@%p62 bra 	$L__BB0_2;
$L__BB0_115:
	setp.lt.s32 	%p63, %r642, 1;
	@%p63 bra 	$L__BB0_164;
	mul.lo.s32 	%r554, %r639, %r1;
	add.s32 	%r555, %r639, -1;
	and.b32  	%r556, %r640, 15;
	and.b32  	%r557, %r640, 7;
	and.b32  	%r558, %r639, 3;
	and.b32  	%r559, %r640, 2147483632;
	and.b32  	%r560, %r640, 3;
	and.b32  	%r1005, %r639, 2147483644;
	neg.s32 	%r561, %r1005;
	mov.b32 	%r1417, 0;
	cvt.u64.u32 	%rd92, %r1;
$L__BB0_117:
	setp.lt.s32 	%p64, %r639, 1;
	@%p64 bra 	$L__BB0_146;
	setp.lt.s32 	%p65, %r640, 1;
	@%p65 bra 	$L__BB0_138;
	mov.b32 	%r1424, 0;
	mov.u32 	%r1418, %r1451;
	mov.u32 	%r1423, %r1141;
$L__BB0_120:
	mov.u32 	%r1141, %r1140;
	mov.u32 	%r1140, %r1139;
	mov.u32 	%r1139, %r1138;
	mov.u32 	%r1138, %r1137;
	setp.lt.u32 	%p71, %r640, 16;
	shr.u32 	%r1051, %r1423, 2;
	xor.b32  	%r1052, %r1051, %r1423;
	shl.b32 	%r1053, %r1138, 4;
	shl.b32 	%r1054, %r1052, 1;
	xor.b32  	%r1055, %r1054, %r1053;
	xor.b32  	%r1056, %r1055, %r1052;
	xor.b32  	%r1137, %r1056, %r1138;
	add.s32 	%r1418, %r1418, 362437;
	add.s32 	%r1057, %r1137, %r1418;
	cvt.rn.f32.u32 	%f26, %r1057;
	fma.rn.f32 	%f1, %f26, 0f2F800000, 0f2F000000;
	mov.f32 	%f128, 0f00000000;
	mov.b32 	%r1427, 0;
	@%p71 bra 	$L__BB0_123;
	mov.f32 	%f128, 0f00000000;
	mov.b32 	%r1425, 0;
$L__BB0_122:
	.pragma "nounroll";
	mad.lo.s32 	%r1059, %r1425, %r639, %r1424;
	mul.wide.u32 	%rd27, %r1059, 32;
	add.s64 	%rd28, %rd1, %rd27;
	ld.global.f32 	%f28, [%rd28+28];
	add.f32 	%f29, %f128, %f28;
	add.s32 	%r1060, %r1059, %r639;
	mul.wide.u32 	%rd29, %r1060, 32;
	add.s64 	%rd30, %rd1, %rd29;
	ld.global.f32 	%f30, [%rd30+28];
	add.f32 	%f31, %f29, %f30;
	add.s32 	%r1061, %r1060, %r639;
	mul.wide.u32 	%rd31, %r1061, 32;
	add.s64 	%rd32, %rd1, %rd31;
	ld.global.f32 	%f32, [%rd32+28];
	add.f32 	%f33, %f31, %f32;
	add.s32 	%r1062, %r1061, %r639;
	mul.wide.u32 	%rd33, %r1062, 32;
	add.s64 	%rd34, %rd1, %rd33;
	ld.global.f32 	%f34, [%rd34+28];
	add.f32 	%f35, %f33, %f34;
	add.s32 	%r1063, %r1062, %r639;
	mul.wide.u32 	%rd35, %r1063, 32;
	add.s64 	%rd36, %rd1, %rd35;
	ld.global.f32 	%f36, [%rd36+28];
	add.f32 	%f37, %f35, %f36;
	add.s32 	%r1064, %r1063, %r639;
	mul.wide.u32 	%rd37, %r1064, 32;
	add.s64 	%rd38, %rd1, %rd37;
	ld.global.f32 	%f38, [%rd38+28];
	add.f32 	%f39, %f37, %f38;
	add.s32 	%r1065, %r1064, %r639;
	mul.wide.u32 	%rd39, %r1065, 32;
	add.s64 	%rd40, %rd1, %rd39;
	ld.global.f32 	%f40, [%rd40+28];
	add.f32 	%f41, %f39, %f40;
	add.s32 	%r1066, %r1065, %r639;
	mul.wide.u32 	%rd41, %r1066, 32;
	add.s64 	%rd42, %rd1, %rd41;
	ld.global.f32 	%f42, [%rd42+28];
	add.f32 	%f43, %f41, %f42;
	add.s32 	%r1067, %r1066, %r639;
	mul.wide.u32 	%rd43, %r1067, 32;
	add.s64 	%rd44, %rd1, %rd43;
	ld.global.f32 	%f44, [%rd44+28];
	add.f32 	%f45, %f43, %f44;
	add.s32 	%r1068, %r1067, %r639;
	mul.wide.u32 	%rd45, %r1068, 32;
	add.s64 	%rd46, %rd1, %rd45;
	ld.global.f32 	%f46, [%rd46+28];
	add.f32 	%f47, %f45, %f46;
	add.s32 	%r1069, %r1068, %r639;
	mul.wide.u32 	%rd47, %r1069, 32;
	add.s64 	%rd48, %rd1, %rd47;
	ld.global.f32 	%f48, [%rd48+28];
	add.f32 	%f49, %f47, %f48;
	add.s32 	%r1070, %r1069, %r639;
	mul.wide.u32 	%rd49, %r1070, 32;
	add.s64 	%rd50, %rd1, %rd49;
	ld.global.f32 	%f50, [%rd50+28];
	add.f32 	%f51, %f49, %f50;
	add.s32 	%r1071, %r1070, %r639;
	mul.wide.u32 	%rd51, %r1071, 32;
	add.s64 	%rd52, %rd1, %rd51;
	ld.global.f32 	%f52, [%rd52+28];
	add.f32 	%f53, %f51, %f52;
	add.s32 	%r1072, %r1071, %r639;
	mul.wide.u32 	%rd53, %r1072, 32;
	add.s64 	%rd54, %rd1, %rd53;
	ld.global.f32 	%f54, [%rd54+28];
	add.f32 	%f55, %f53, %f54;
	add.s32 	%r1073, %r1072, %r639;
	mul.wide.u32 	%rd55, %r1073, 32;
	add.s64 	%rd56, %rd1, %rd55;
	ld.global.f32 	%f56, [%rd56+28];
	add.f32 	%f57, %f55, %f56;
	add.s32 	%r1074, %r1073, %r639;
	mul.wide.u32 	%rd57, %r1074, 32;
	add.s64 	%rd58, %rd1, %rd57;
	ld.global.f32 	%f58, [%rd58+28];
	add.f32 	%f128, %f57, %f58;
	add.s32 	%r1425, %r1425, 16;
	setp.ne.s32 	%p72, %r1425, %r559;
	mov.u32 	%r1427, %r559;
	@%p72 bra 	$L__BB0_122;
$L__BB0_123:
	setp.eq.s32 	%p73, %r556, 0;
	@%p73 bra 	$L__BB0_133;
	add.s32 	%r1075, %r556, -1;
	setp.lt.u32 	%p74, %r1075, 7;
	@%p74 bra 	$L__BB0_126;
	mad.lo.s32 	%r1076, %r1427, %r639, %r1424;
	mul.wide.u32 	%rd59, %r1076, 32;
	add.s64 	%rd60, %rd1, %rd59;
	ld.global.f32 	%f60, [%rd60+28];
	add.f32 	%f61, %f128, %f60;
	add.s32 	%r1077, %r1076, %r639;
	mul.wide.u32 	%rd61, %r1077, 32;
	add.s64 	%rd62, %rd1, %rd61;
	ld.global.f32 	%f62, [%rd62+28];
	add.f32 	%f63, %f61, %f62;
	add.s32 	%r1078, %r1077, %r639;
	mul.wide.u32 	%rd63, %r1078, 32;
	add.s64 	%rd64, %rd1, %rd63;
	ld.global.f32 	%f64, [%rd64+28];
	add.f32 	%f65, %f63, %f64;
	add.s32 	%r1079, %r1078, %r639;
	mul.wide.u32 	%rd65, %r1079, 32;
	add.s64 	%rd66, %rd1, %rd65;
	ld.global.f32 	%f66, [%rd66+28];
	add.f32 	%f67, %f65, %f66;
	add.s32 	%r1080, %r1079, %r639;
	mul.wide.u32 	%rd67, %r1080, 32;
	add.s64 	%rd68, %rd1, %rd67;
	ld.global.f32 	%f68, [%rd68+28];
	add.f32 	%f69, %f67, %f68;
	add.s32 	%r1081, %r1080, %r639;
	mul.wide.u32 	%rd69, %r1081, 32;
	add.s64 	%rd70, %rd1, %rd69;
	ld.global.f32 	%f70, [%rd70+28];
	add.f32 	%f71, %f69, %f70;
	add.s32 	%r1082, %r1081, %r639;
	mul.wide.u32 	%rd71, %r1082, 32;
	add.s64 	%rd72, %rd1, %rd71;
	ld.global.f32 	%f72, [%rd72+28];
	add.f32 	%f73, %f71, %f72;
	add.s32 	%r1083, %r1082, %r639;
	mul.wide.u32 	%rd73, %r1083, 32;
	add.s64 	%rd74, %rd1, %rd73;
	ld.global.f32 	%f74, [%rd74+28];
	add.f32 	%f128, %f73, %f74;
	add.s32 	%r1427, %r1427, 8;
$L__BB0_126:
	setp.eq.s32 	%p75, %r557, 0;
	@%p75 bra 	$L__BB0_133;
	add.s32 	%r1084, %r557, -1;
	setp.lt.u32 	%p76, %r1084, 3;
	@%p76 bra 	$L__BB0_129;
	mad.lo.s32 	%r1085, %r1427, %r639, %r1424;
	mul.wide.u32 	%rd75, %r1085, 32;
	add.s64 	%rd76, %rd1, %rd75;
	ld.global.f32 	%f76, [%rd76+28];
	add.f32 	%f77, %f128, %f76;
	add.s32 	%r1086, %r1085, %r639;
	mul.wide.u32 	%rd77, %r1086, 32;
	add.s64 	%rd78, %rd1, %rd77;
	ld.global.f32 	%f78, [%rd78+28];
	add.f32 	%f79, %f77, %f78;
	add.s32 	%r1087, %r1086, %r639;
	mul.wide.u32 	%rd79, %r1087, 32;
	add.s64 	%rd80, %rd1, %rd79;
	ld.global.f32 	%f80, [%rd80+28];
	add.f32 	%f81, %f79, %f80;
	add.s32 	%r1088, %r1087, %r639;
	mul.wide.u32 	%rd81, %r1088, 32;
	add.s64 	%rd82, %rd1, %rd81;
	ld.global.f32 	%f82, [%rd82+28];
	add.f32 	%f128, %f81, %f82;
	add.s32 	%r1427, %r1427, 4;
$L__BB0_129:
	setp.eq.s32 	%p77, %r560, 0;
	@%p77 bra 	$L__BB0_133;
	setp.eq.s32 	%p78, %r560, 1;
	mad.lo.s32 	%r585, %r1427, %r639, %r1424;
	mul.wide.u32 	%rd83, %r585, 32;
	add.s64 	%rd84, %rd1, %rd83;
	ld.global.f32 	%f83, [%rd84+28];
	add.f32 	%f128, %f128, %f83;
	@%p78 bra 	$L__BB0_133;
	setp.eq.s32 	%p79, %r560, 2;
	add.s32 	%r586, %r585, %r639;
	mul.wide.u32 	%rd85, %r586, 32;
	add.s64 	%rd86, %rd1, %rd85;
	ld.global.f32 	%f84, [%rd86+28];
	add.f32 	%f128, %f128, %f84;
	@%p79 bra 	$L__BB0_133;
	add.s32 	%r1089, %r586, %r639;
	mul.wide.u32 	%rd87, %r1089, 32;
	add.s64 	%rd88, %rd1, %rd87;
	ld.global.f32 	%f85, [%rd88+28];
	add.f32 	%f128, %f128, %f85;
$L__BB0_133:
	mul.f32 	%f16, %f1, %f128;
	mov.f32 	%f129, 0f00000000;
	mov.b32 	%r1429, 0;
$L__BB0_134:
	mad.lo.s32 	%r1091, %r1429, %r639, %r1424;
	mul.wide.u32 	%rd89, %r1091, 32;
	add.s64 	%rd90, %rd1, %rd89;
	ld.global.f32 	%f87, [%rd90+28];
	add.f32 	%f129, %f129, %f87;
	setp.lt.f32 	%p80, %f16, %f129;
	@%p80 bra 	$L__BB0_136;
	add.s32 	%r1429, %r1429, 1;
	setp.eq.s32 	%p81, %r1429, %r640;
	@%p81 bra 	$L__BB0_137;
	bra.uni 	$L__BB0_134;
$L__BB0_136:
	add.s32 	%r1092, %r1424, %r554;
	shl.b32 	%r1093, %r1092, 2;
	mov.u32 	%r1094, _ZZ5CycleiiiP6jointsjiE3sol;
	add.s32 	%r1095, %r1094, %r1093;
	st.shared.u32 	[%r1095], %r1429;
$L__BB0_137:
	add.s32 	%r1424, %r1424, 1;
	setp.eq.s32 	%p82, %r1424, %r639;
	mov.u32 	%r1423, %r1141;
	@%p82 bra 	$L__BB0_145;
	bra.uni 	$L__BB0_120;
$L__BB0_138:
	setp.lt.u32 	%p66, %r555, 3;
	mov.u32 	%r1440, %r1137;
	mov.u32 	%r1442, %r1138;
	mov.u32 	%r1443, %r1139;
	mov.u32 	%r1444, %r1140;
	@%p66 bra 	$L__BB0_141;
	mov.u32 	%r1430, %r561;
	mov.u32 	%r1440, %r1137;
	mov.u32 	%r1435, %r1141;
$L__BB0_140:
	mov.u32 	%r1141, %r1440;
	shr.u32 	%r1007, %r1435, 2;
	xor.b32  	%r1008, %r1007, %r1435;
	shl.b32 	%r1009, %r1141, 4;
	shl.b32 	%r1010, %r1008, 1;
	xor.b32  	%r1011, %r1010, %r1009;
	xor.b32  	%r1012, %r1011, %r1008;
	xor.b32  	%r1444, %r1012, %r1141;
	shr.u32 	%r1013, %r1140, 2;
	xor.b32  	%r1014, %r1013, %r1140;
	shl.b32 	%r1015, %r1444, 4;
	shl.b32 	%r1016, %r1014, 1;
	xor.b32  	%r1017, %r1016, %r1015;
	xor.b32  	%r1018, %r1017, %r1014;
	xor.b32  	%r1443, %r1018, %r1444;
	shr.u32 	%r1019, %r1139, 2;
	xor.b32  	%r1020, %r1019, %r1139;
	shl.b32 	%r1021, %r1443, 4;
	shl.b32 	%r1022, %r1020, 1;
	xor.b32  	%r1023, %r1022, %r1021;
	xor.b32  	%r1024, %r1023, %r1020;
	xor.b32  	%r1442, %r1024, %r1443;
	shr.u32 	%r1025, %r1138, 2;
	xor.b32  	%r1026, %r1025, %r1138;
	shl.b32 	%r1027, %r1442, 4;
	shl.b32 	%r1028, %r1026, 1;
	xor.b32  	%r1029, %r1028, %r1027;
	xor.b32  	%r1030, %r1029, %r1026;
	xor.b32  	%r1440, %r1030, %r1442;
	add.s32 	%r1430, %r1430, 4;
	setp.ne.s32 	%p67, %r1430, 0;
	mov.u32 	%r1138, %r1442;
	mov.u32 	%r1139, %r1443;
	mov.u32 	%r1140, %r1444;
	mov.u32 	%r1435, %r1141;
	@%p67 bra 	$L__BB0_140;
$L__BB0_141:
	setp.eq.s32 	%p68, %r558, 0;
	mov.u32 	%r1138, %r1442;
	mov.u32 	%r1139, %r1443;
	mov.u32 	%r1140, %r1444;
	mov.u32 	%r1137, %r1440;
	@%p68 bra 	$L__BB0_145;
	setp.eq.s32 	%p69, %r558, 1;
	shr.u32 	%r1031, %r1141, 2;
	xor.b32  	%r1032, %r1031, %r1141;
	shl.b32 	%r1033, %r1440, 4;
	shl.b32 	%r1034, %r1032, 1;
	xor.b32  	%r1035, %r1034, %r1033;
	xor.b32  	%r1036, %r1035, %r1032;
	xor.b32  	%r611, %r1036, %r1440;
	mov.u32 	%r1138, %r1440;
	mov.u32 	%r1139, %r1442;
	mov.u32 	%r1140, %r1443;
	mov.u32 	%r1141, %r1444;
	mov.u32 	%r1137, %r611;
	@%p69 bra 	$L__BB0_145;
	setp.eq.s32 	%p70, %r558, 2;
	shr.u32 	%r1037, %r1444, 2;
	xor.b32  	%r1038, %r1037, %r1444;
	shl.b32 	%r1039, %r611, 4;
	shl.b32 	%r1040, %r1038, 1;
	xor.b32  	%r1041, %r1040, %r1039;
	xor.b32  	%r1042, %r1041, %r1038;
	xor.b32  	%r1137, %r1042, %r611;
	mov.u32 	%r1138, %r611;
	mov.u32 	%r1139, %r1440;
	mov.u32 	%r1140, %r1442;
	mov.u32 	%r1141, %r1443;
	@%p70 bra 	$L__BB0_145;
	shr.u32 	%r1043, %r1443, 2;
	xor.b32  	%r1044, %r1043, %r1443;
	shl.b32 	%r1045, %r1137, 4;
	shl.b32 	%r1046, %r1044, 1;
	xor.b32  	%r1047, %r1046, %r1045;
	xor.b32  	%r1048, %r1047, %r1044;
	xor.b32  	%r613, %r1048, %r1137;
	mov.u32 	%r1138, %r1137;
	mov.u32 	%r1139, %r611;
	mov.u32 	%r1140, %r1440;
	mov.u32 	%r1141, %r1442;
	mov.u32 	%r1137, %r613;
$L__BB0_145:
	mad.lo.s32 	%r1451, %r639, 362437, %r1451;
$L__BB0_146:
	setp.lt.s32 	%p83, %r641, 1;
	bar.sync 	0;
	@%p83 bra 	$L__BB0_156;
	mov.b32 	%r1457, 0;
$L__BB0_148:
	setp.ge.u32 	%p84, %r1, %r639;
	@%p84 bra 	$L__BB0_155;
	mad.lo.s32 	%r1097, %r1457, %r639, %r1;
	shl.b32 	%r1098, %r1097, 2;
	mov.u32 	%r1099, _ZZ5CycleiiiP6jointsjiE3sol;
	add.s32 	%r1100, %r1099, %r1098;
	ld.shared.u32 	%r1101, [%r1100];
	mul.lo.s32 	%r1102, %r1101, %r639;
	cvt.s64.s32 	%rd91, %r1102;
	add.s64 	%rd93, %rd91, %rd92;
	shl.b64 	%rd94, %rd93, 5;
	add.s64 	%rd95, %rd1, %rd94;
	add.s64 	%rd11, %rd95, 28;
	ld.global.f32 	%f19, [%rd95+28];
	setp.geu.f32 	%p85, %f19, 0f447A0000;
	@%p85 bra 	$L__BB0_155;
	setp.lt.s32 	%p86, %r639, 2;
	mov.f32 	%f131, 0f00000000;
	@%p86 bra 	$L__BB0_153;
	mov.f32 	%f131, 0f00000000;
	mov.b32 	%r1458, 0;
$L__BB0_152:
	cvt.u64.u32 	%rd96, %r1458;
	add.s32 	%r1104, %r1458, %r554;
	shl.b32 	%r1105, %r1104, 2;
	mov.u32 	%r1106, _ZZ5CycleiiiP6jointsjiE3sol;
	add.s32 	%r1107, %r1106, %r1105;
	ld.shared.u32 	%r1108, [%r1107];
	mul.lo.s32 	%r1109, %r1108, %r639;
	cvt.s64.s32 	%rd97, %r1109;
	add.s64 	%rd98, %rd97, %rd96;
	shl.b64 	%rd99, %rd98, 5;
	add.s64 	%rd100, %rd1, %rd99;
	ld.global.f32 	%f90, [%rd100];
	ld.shared.u32 	%r1110, [%r1107+4];
	mul.lo.s32 	%r1111, %r1110, %r639;
	cvt.s64.s32 	%rd101, %r1111;
	add.s64 	%rd102, %rd96, %rd101;
	shl.b64 	%rd103, %rd102, 5;
	add.s64 	%rd104, %rd1, %rd103;
	ld.global.f32 	%f91, [%rd104+32];
	sub.f32 	%f92, %f90, %f91;
	ld.global.f32 	%f93, [%rd100+4];
	ld.global.f32 	%f94, [%rd104+36];
	sub.f32 	%f95, %f93, %f94;
	ld.global.f32 	%f96, [%rd100+8];
	ld.global.f32 	%f97, [%rd104+40];
	sub.f32 	%f98, %f96, %f97;
	ld.global.f32 	%f99, [%rd100+12];
	ld.global.f32 	%f100, [%rd104+44];
	sub.f32 	%f101, %f99, %f100;
	ld.global.f32 	%f102, [%rd100+16];
	ld.global.f32 	%f103, [%rd104+48];
	sub.f32 	%f104, %f102, %f103;
	ld.global.f32 	%f105, [%rd100+20];
	ld.global.f32 	%f106, [%rd104+52];
	sub.f32 	%f107, %f105, %f106;
	mul.f32 	%f108, %f95, %f95;
	fma.rn.f32 	%f109, %f92, %f92, %f108;
	fma.rn.f32 	%f110, %f98, %f98, %f109;
	fma.rn.f32 	%f111, %f101, %f101, %f110;
	fma.rn.f32 	%f112, %f104, %f104, %f111;
	fma.rn.f32 	%f113, %f107, %f107, %f112;
	sqrt.rn.f32 	%f114, %f113;
	cvt.f64.f32 	%fd1, %f114;
	mul.f64 	%fd2, %fd1, 0d3FA999999999999A;
	cvt.rn.f32.f64 	%f115, %fd2;
	rcp.rn.f32 	%f116, %f115;
	add.f32 	%f131, %f131, %f116;
	add.s32 	%r1458, %r1458, 1;
	setp.ne.s32 	%p87, %r1458, %r555;
	@%p87 bra 	$L__BB0_152;
$L__BB0_153:
	shl.b32 	%r1112, %r1, 2;
	mov.u32 	%r1113, _ZZ5CycleiiiP6jointsjiE5phobj;
	add.s32 	%r1114, %r1113, %r1112;
	st.shared.f32 	[%r1114], %f131;
	mov.b32 	%r1459, %f19;
$L__BB0_154:
	mov.b32 	%f117, %r1459;
	mul.f32 	%f118, %f131, %f117;
	mov.b32 	%r1115, %f118;
	atom.relaxed.global.cas.b32 	%r631, [%rd11], %r1459, %r1115;
	setp.ne.s32 	%p88, %r1459, %r631;
	mov.u32 	%r1459, %r631;
	@%p88 bra 	$L__BB0_154;
$L__BB0_155:
	add.s32 	%r1457, %r1457, 1;
	setp.eq.s32 	%p89, %r1457, %r641;
	@%p89 bra 	$L__BB0_156;
	bra.uni 	$L__BB0_148;
$L__BB0_156:
	setp.lt.s32 	%p90, %r640, 1;
	@%p90 bra 	$L__BB0_163;
	mov.b32 	%r1460, 0;
$L__BB0_158:
	setp.ge.u32 	%p91, %r1, %r639;
	@%p91 bra 	$L__BB0_162;
	mul.lo.s32 	%r1117, %r1460, %r639;
	cvt.s64.s32 	%rd105, %r1117;
	add.s64 	%rd107, %rd105, %rd92;
	shl.b64 	%rd108, %rd107, 5;
	add.s64 	%rd109, %rd1, %rd108;
	add.s64 	%rd12, %rd109, 28;
	ld.global.f32 	%f23, [%rd109+28];
	cvt.f64.f32 	%fd3, %f23;
	setp.leu.f64 	%p92, %fd3, 0d3FB999999999999A;
	ld.global.u8 	%rs1, [%rd109+24];
	and.b16  	%rs3, %rs1, 1;
	setp.eq.b16 	%p93, %rs3, 1;
	not.pred 	%p94, %p93;
	or.pred  	%p95, %p92, %p94;
	@%p95 bra 	$L__BB0_162;
	mov.b32 	%r1461, %f23;
$L__BB0_161:
	mov.b32 	%f119, %r1461;
	mul.f32 	%f120, %f119, 0f3ECCCCCD;
	mov.b32 	%r1118, %f120;
	atom.relaxed.global.cas.b32 	%r636, [%rd12], %r1461, %r1118;
	setp.ne.s32 	%p96, %r1461, %r636;
	mov.u32 	%r1461, %r636;
	@%p96 bra 	$L__BB0_161;
$L__BB0_162:
	add.s32 	%r1460, %r1460, 1;
	setp.ne.s32 	%p97, %r1460, %r640;
	@%p97 bra 	$L__BB0_158;
$L__BB0_163:
	add.s32 	%r1417, %r1417, 1;
	setp.ne.s32 	%p98, %r1417, %r642;
	@%p98 bra 	$L__BB0_117;
$L__BB0_164:
	ret;

}
	// .globl	_Z12print_matrixP6jointsii
.visible .entry _Z12print_matrixP6jointsii(
	.param .u64 .ptr .align 1 _Z12print_matrixP6jointsii_param_0,
	.param .u32 _Z12print_matrixP6jointsii_param_1,
	.param .u32 _Z12print_matrixP6jointsii_param_2
)
{
	.local .align 8 .b8 	__local_depot1[8];
	.reg .b64 	%SP;
	.reg .b64 	%SPL;
	.reg .pred 	%p<43>;
	.reg .b32 	%r<85>;
	.reg .b32 	%f<50>;
	.reg .b64 	%rd<76>;
	.reg .b64 	%fd<8>;

	mov.u64 	%SPL, __local_depot1;
	cvta.local.u64 	%SP, %SPL;
	ld.param.u64 	%rd8, [_Z12print_matrixP6jointsii_param_0];
	ld.param.u32 	%r13, [_Z12print_matrixP6jointsii_param_1];
	ld.param.u32 	%r14, [_Z12print_matrixP6jointsii_param_2];
	add.u64 	%rd9, %SP, 0;
	add.u64 	%rd1, %SPL, 0;
	mul.lo.s32 	%r1, %r14, %r13;
	setp.lt.s32 	%p1, %r1, 1;
	@%p1 bra 	$L__BB1_50;
	cvta.to.global.u64 	%rd74, %rd8;
	add.s32 	%r2, %r13, -1;
	and.b32  	%r3, %r1, 3;
	setp.lt.u32 	%p2, %r1, 4;
	mov.b32 	%r84, 0;
	@%p2 bra 	$L__BB1_28;
	and.b32  	%r84, %r1, 2147483644;
	mov.b32 	%r82, 0;
	mov.u64 	%rd10, $str;
	mov.u64 	%rd12, $str$1;
	mov.u64 	%rd14, $str$2;
	mov.u64 	%rd17, $str$3;
$L__BB1_3:
	.pragma "nounroll";
	ld.global.f32 	%f37, [%rd74+28];
	setp.geu.f32 	%p3, %f37, 0f42C80000;
	setp.leu.f32 	%p4, %f37, 0f41200000;
	or.pred  	%p5, %p3, %p4;
	@%p5 bra 	$L__BB1_5;
	cvta.global.u64 	%rd11, %rd10;
	{ // callseq 0, 0
	.param .b64 param0;
	st.param.b64 	[param0], %rd11;
	.param .b64 param1;
	st.param.b64 	[param1], 0;
	.param .b32 retval0;
	call.uni (retval0), 
	vprintf, 
	(
	param0, 
	param1
	);
	ld.param.b32 	%r17, [retval0];
	} // callseq 0
	ld.global.f32 	%f37, [%rd74+28];
$L__BB1_5:
	setp.geu.f32 	%p6, %f37, 0f41200000;
	@%p6 bra 	$L__BB1_7;
	cvta.global.u64 	%rd13, %rd12;
	{ // callseq 1, 0
	.param .b64 param0;
	st.param.b64 	[param0], %rd13;
	.param .b64 param1;
	st.param.b64 	[param1], 0;
	.param .b32 retval0;
	call.uni (retval0), 
	vprintf, 
	(
	param0, 
	param1
	);
	ld.param.b32 	%r19, [retval0];
	} // callseq 1
	ld.global.f32 	%f37, [%rd74+28];
$L__BB1_7:
	cvt.f64.f32 	%fd1, %f37;
	st.local.f64 	[%rd1], %fd1;
	cvta.global.u64 	%rd15, %rd14;
	{ // callseq 2, 0
	.param .b64 param0;
	st.param.b64 	[param0], %rd15;
	.param .b64 param1;
	st.param.b64 	[param1], %rd9;
	.param .b32 retval0;
	call.uni (retval0), 
	vprintf, 
	(
	param0, 
	param1
	);
	ld.param.b32 	%r21, [retval0];
	} // callseq 2
	rem.s32 	%r23, %r82, %r13;
	setp.ne.s32 	%p7, %r23, %r2;
	@%p7 bra 	$L__BB1_9;
	cvta.global.u64 	%rd18, %rd17;
	{ // callseq 3, 0
	.param .b64 param0;
	st.param.b64 	[param0], %rd18;
	.param .b64 param1;
	st.param.b64 	[param1], 0;
	.param .b32 retval0;
	call.uni (retval0), 
	vprintf, 
	(
	param0, 
	param1
	);
	ld.param.b32 	%r24, [retval0];
	} // callseq 3
$L__BB1_9:
	ld.global.f32 	%f39, [%rd74+60];
	setp.geu.f32 	%p8, %f39, 0f42C80000;
	setp.leu.f32 	%p9, %f39, 0f41200000;
	or.pred  	%p10, %p8, %p9;
	@%p10 bra 	$L__BB1_11;
	cvta.global.u64 	%rd20, %rd10;
	{ // callseq 4, 0
	.param .b64 param0;
	st.param.b64 	[param0], %rd20;
	.param .b64 param1;
	st.param.b64 	[param1], 0;
	.param .b32 retval0;
	call.uni (retval0), 
	vprintf, 
	(
	param0, 
	param1
	);
	ld.param.b32 	%r26, [retval0];
	} // callseq 4
	ld.global.f32 	%f39, [%rd74+60];
$L__BB1_11:
	setp.geu.f32 	%p11, %f39, 0f41200000;
	@%p11 bra 	$L__BB1_13;
	cvta.global.u64 	%rd22, %rd12;
	{ // callseq 5, 0
	.param .b64 param0;
	st.param.b64 	[param0], %rd22;
	.param .b64 param1;
	st.param.b64 	[param1], 0;
	.param .b32 retval0;
	call.uni (retval0), 
	vprintf, 
	(
	param0, 
	param1
	);
	ld.param.b32 	%r28, [retval0];
	} // callseq 5
	ld.global.f32 	%f39, [%rd74+60];
$L__BB1_13:
	cvt.f64.f32 	%fd2, %f39;
	st.local.f64 	[%rd1], %fd2;
	cvta.global.u64 	%rd24, %rd14;
	{ // callseq 6, 0
	.param .b64 param0;
	st.param.b64 	[param0], %rd24;
	.param .b64 param1;
	st.param.b64 	[param1], %rd9;
	.param .b32 retval0;
	call.uni (retval0), 
	vprintf, 
	(
	param0, 
	param1
	);
	ld.param.b32 	%r30, [retval0];
	} // callseq 6
	add.s32 	%r6, %r82, 1;
	rem.s32 	%r32, %r6, %r13;
	setp.ne.s32 	%p12, %r32, %r2;
	@%p12 bra 	$L__BB1_15;
	cvta.global.u64 	%rd27, %rd17;
	{ // callseq 7, 0
	.param .b64 param0;
	st.param.b64 	[param0], %rd27;
	.param .b64 param1;
	st.param.b64 	[param1], 0;
	.param .b32 retval0;
	call.uni (retval0), 
	vprintf, 
	(
	param0, 
	param1
	);
	ld.param.b32 	%r33, [retval0];
	} // callseq 7
$L__BB1_15:
	ld.global.f32 	%f41, [%rd74+92];
	setp.geu.f32 	%p13, %f41, 0f42C80000;
	setp.leu.f32 	%p14, %f41, 0f41200000;
	or.pred  	%p15, %p13, %p14;
	@%p15 bra 	$L__BB1_17;
	cvta.global.u64 	%rd29, %rd10;
	{ // callseq 8, 0
	.param .b64 param0;
	st.param.b64 	[param0], %rd29;
	.param .b64 param1;
	st.param.b64 	[param1], 0;
	.param .b32 retval0;
	call.uni (retval0), 
	vprintf, 
	(
	param0, 
	param1
	);
	ld.param.b32 	%r35, [retval0];
	} // callseq 8
	ld.global.f32 	%f41, [%rd74+92];
$L__BB1_17:
	setp.geu.f32 	%p16, %f41, 0f41200000;
	@%p16 bra 	$L__BB1_19;
	cvta.global.u64 	%rd31, %rd12;
	{ // callseq 9, 0
	.param .b64 param0;
	st.param.b64 	[param0], %rd31;
	.param .b64 param1;
	st.param.b64 	[param1], 0;
	.param .b32 retval0;
	call.uni (retval0), 
	vprintf, 
	(
	param0, 
	param1
	);
	ld.param.b32 	%r37, [retval0];
	} // callseq 9
	ld.global.f32 	%f41, [%rd74+92];
$L__BB1_19:
	cvt.f64.f32 	%fd3, %f41;
	st.local.f64 	[%rd1], %fd3;
	cvta.global.u64 	%rd33, %rd14;
	{ // callseq 10, 0
	.param .b64 param0;
	st.param.b64 	[param0], %rd33;
	.param .b64 param1;
	st.param.b64 	[param1], %rd9;
	.param .b32 retval0;
	call.uni (retval0), 
	vprintf, 
	(
	param0, 
	param1
	);
	ld.param.b32 	%r39, [retval0];
	} // callseq 10
	add.s32 	%r7, %r6, 1;
	rem.s32 	%r41, %r7, %r13;
	setp.ne.s32 	%p17, %r41, %r2;
	@%p17 bra 	$L__BB1_21;
	cvta.global.u64 	%rd36, %rd17;
	{ // callseq 11, 0
	.param .b64 param0;
	st.param.b64 	[param0], %rd36;
	.param .b64 param1;
	st.param.b64 	[param1], 0;
	.param .b32 retval0;
	call.uni (retval0), 
	vprintf, 
	(
	param0, 
	param1
	);
	ld.param.b32 	%r42, [retval0];
	} // callseq 11
$L__BB1_21:
	ld.global.f32 	%f43, [%rd74+124];
	setp.geu.f32 	%p18, %f43, 0f42C80000;
	setp.leu.f32 	%p19, %f43, 0f41200000;
	or.pred  	%p20, %p18, %p19;
	@%p20 bra 	$L__BB1_23;
	cvta.global.u64 	%rd38, %rd10;
	{ // callseq 12, 0
	.param .b64 param0;
	st.param.b64 	[param0], %rd38;
	.param .b64 param1;
	st.param.b64 	[param1], 0;
	.param .b32 retval0;
	call.uni (retval0), 
	vprintf, 
	(
	param0, 
	param1
	);
	ld.param.b32 	%r44, [retval0];
	} // callseq 12
	ld.global.f32 	%f43, [%rd74+124];
$L__BB1_23:
	setp.geu.f32 	%p21, %f43, 0f41200000;
	@%p21 bra 	$L__BB1_25;
	cvta.global.u64 	%rd40, %rd12;
	{ // callseq 13, 0
	.param .b64 param0;
	st.param.b64 	[param0], %rd40;
	.param .b64 param1;
	st.param.b64 	[param1], 0;
	.param .b32 retval0;
	call.uni (retval0), 
	vprintf, 
	(
	param0, 
	param1
	);
	ld.param.b32 	%r46, [retval0];
	} // callseq 13
	ld.global.f32 	%f43, [%rd74+124];
$L__BB1_25:
	cvt.f64.f32 	%fd4, %f43;
	st.local.f64 	[%rd1], %fd4;
	cvta.global.u64 	%rd42, %rd14;
	{ // callseq 14, 0
	.param .b64 param0;
	st.param.b64 	[param0], %rd42;
	.param .b64 param1;
	st.param.b64 	[param1], %rd9;
	.param .b32 retval0;
	call.uni (retval0), 
	vprintf, 
	(
	param0, 
	param1
	);
	ld.param.b32 	%r48, [retval0];
	} // callseq 14
	add.s32 	%r8, %r7, 1;
	rem.s32 	%r50, %r8, %r13;
	setp.ne.s32 	%p22, %r50, %r2;
	@%p22 bra 	$L__BB1_27;
	cvta.global.u64 	%rd45, %rd17;
	{ // callseq 15, 0
	.param .b64 param0;
	st.param.b64 	[param0], %rd45;
	.param .b64 param1;
	st.param.b64 	[param1], 0;
	.param .b32 retval0;
	call.uni (retval0), 
	vprintf, 
	(
	param0, 
	param1
	);
	ld.param.b32 	%r51, [retval0];
	} // callseq 15
$L__BB1_27:
	add.s64 	%rd74, %rd74, 128;
	add.s32 	%r82, %r8, 1;
	setp.ne.s32 	%p23, %r82, %r84;
	@%p23 bra 	$L__BB1_3;
$L__BB1_28:
	setp.eq.s32 	%p24, %r3, 0;
	@%p24 bra 	$L__BB1_50;
	setp.eq.s32 	%p25, %r3, 1;
	@%p25 bra 	$L__BB1_43;
	ld.global.f32 	%f45, [%rd74+28];
	setp.geu.f32 	%p26, %f45, 0f42C80000;
	setp.leu.f32 	%p27, %f45, 0f41200000;
	or.pred  	%p28, %p26, %p27;
	@%p28 bra 	$L__BB1_32;
	mov.u64 	%rd46, $str;
	cvta.global.u64 	%rd47, %rd46;
	{ // callseq 16, 0
	.param .b64 param0;
	st.param.b64 	[param0], %rd47;
	.param .b64 param1;
	st.param.b64 	[param1], 0;
	.param .b32 retval0;
	call.uni (retval0), 
	vprintf, 
	(
	param0, 
	param1
	);
	ld.param.b32 	%r53, [retval0];
	} // callseq 16
	ld.global.f32 	%f45, [%rd74+28];
$L__BB1_32:
	setp.geu.f32 	%p29, %f45, 0f41200000;
	@%p29 bra 	$L__BB1_34;
	mov.u64 	%rd48, $str$1;
	cvta.global.u64 	%rd49, %rd48;
	{ // callseq 17, 0
	.param .b64 param0;
	st.param.b64 	[param0], %rd49;
	.param .b64 param1;
	st.param.b64 	[param1], 0;
	.param .b32 retval0;
	call.uni (retval0), 
	vprintf, 
	(
	param0, 
	param1
	);
	ld.param.b32 	%r55, [retval0];
	} // callseq 17
	ld.global.f32 	%f45, [%rd74+28];
$L__BB1_34:
	cvt.f64.f32 	%fd5, %f45;
	st.local.f64 	[%rd1], %fd5;
	mov.u64 	%rd50, $str$2;
	cvta.global.u64 	%rd51, %rd50;
	{ // callseq 18, 0
	.param .b64 param0;
	st.param.b64 	[param0], %rd51;
	.param .b64 param1;
	st.param.b64 	[param1], %rd9;
	.param .b32 retval0;
	call.uni (retval0), 
	vprintf, 
	(
	param0, 
	param1
	);
	ld.param.b32 	%r57, [retval0];
	} // callseq 18
	rem.s32 	%r59, %r84, %r13;
	setp.ne.s32 	%p30, %r59, %r2;
	@%p30 bra 	$L__BB1_36;
	mov.u64 	%rd53, $str$3;
	cvta.global.u64 	%rd54, %rd53;
	{ // callseq 19, 0
	.param .b64 param0;
	st.param.b64 	[param0], %rd54;
	.param .b64 param1;
	st.param.b64 	[param1], 0;
	.param .b32 retval0;
	call.uni (retval0), 
	vprintf, 
	(
	param0, 
	param1
	);
	ld.param.b32 	%r60, [retval0];
	} // callseq 19
$L__BB1_36:
	ld.global.f32 	%f47, [%rd74+60];
	setp.geu.f32 	%p31, %f47, 0f42C80000;
	setp.leu.f32 	%p32, %f47, 0f41200000;
	or.pred  	%p33, %p31, %p32;
	@%p33 bra 	$L__BB1_38;
	mov.u64 	%rd55, $str;
	cvta.global.u64 	%rd56, %rd55;
	{ // callseq 20, 0
	.param .b64 param0;
	st.param.b64 	[param0], %rd56;
	.param .b64 param1;
	st.param.b64 	[param1], 0;
	.param .b32 retval0;
	call.uni (retval0), 
	vprintf, 
	(
	param0, 
	param1
	);
	ld.param.b32 	%r62, [retval0];
	} // callseq 20
	ld.global.f32 	%f47, [%rd74+60];
$L__BB1_38:
	setp.geu.f32 	%p34, %f47, 0f41200000;
	@%p34 bra 	$L__BB1_40;
	mov.u64 	%rd57, $str$1;
	cvta.global.u64 	%rd58, %rd57;
	{ // callseq 21, 0
	.param .b64 param0;
	st.param.b64 	[param0], %rd58;
	.param .b64 param1;
	st.param.b64 	[param1], 0;
	.param .b32 retval0;
	call.uni (retval0), 
	vprintf, 
	(
	param0, 
	param1
	);
	ld.param.b32 	%r64, [retval0];
	} // callseq 21
	ld.global.f32 	%f47, [%rd74+60];
$L__BB1_40:
	cvt.f64.f32 	%fd6, %f47;
	st.local.f64 	[%rd1], %fd6;
	cvta.global.u64 	%rd60, %rd50;
	{ // callseq 22, 0
	.param .b64 param0;
	st.param.b64 	[param0], %rd60;
	.param .b64 param1;
	st.param.b64 	[param1], %rd9;
	.param .b32 retval0;
	call.uni (retval0), 
	vprintf, 
	(
	param0, 
	param1
	);
	ld.param.b32 	%r66, [retval0];
	} // callseq 22
	add.s32 	%r68, %r84, 1;
	rem.s32 	%r69, %r68, %r13;
	setp.ne.s32 	%p35, %r69, %r2;
	@%p35 bra 	$L__BB1_42;
	mov.u64 	%rd62, $str$3;
	cvta.global.u64 	%rd63, %rd62;
	{ // callseq 23, 0
	.param .b64 param0;
	st.param.b64 	[param0], %rd63;
	.param .b64 param1;
	st.param.b64 	[param1], 0;
	.param .b32 retval0;
	call.uni (retval0), 
	vprintf, 
	(
	param0, 
	param1
	);
	ld.param.b32 	%r70, [retval0];
	} // callseq 23
$L__BB1_42:
	add.s32 	%r84, %r84, 2;
	add.s64 	%rd74, %rd74, 64;
$L__BB1_43:
	and.b32  	%r72, %r1, 1;
	setp.eq.b32 	%p36, %r72, 1;
	not.pred 	%p37, %p36;
	@%p37 bra 	$L__BB1_50;
	ld.global.f32 	%f49, [%rd74+28];
	setp.geu.f32 	%p38, %f49, 0f42C80000;
	setp.leu.f32 	%p39, %f49, 0f41200000;
	or.pred  	%p40, %p38, %p39;
	@%p40 bra 	$L__BB1_46;
	mov.u64 	%rd64, $str;
	cvta.global.u64 	%rd65, %rd64;
	{ // callseq 24, 0
	.param .b64 param0;
	st.param.b64 	[param0], %rd65;
	.param .b64 param1;
	st.param.b64 	[param1], 0;
	.param .b32 retval0;
	call.uni (retval0), 
	vprintf, 
	(
	param0, 
	param1
	);
	ld.param.b32 	%r73, [retval0];
	} // callseq 24
	ld.global.f32 	%f49, [%rd74+28];
$L__BB1_46:
	setp.geu.f32 	%p41, %f49, 0f41200000;
	@%p41 bra 	$L__BB1_48;
	mov.u64 	%rd66, $str$1;
	cvta.global.u64 	%rd67, %rd66;
	{ // callseq 25, 0
	.param .b64 param0;
	st.param.b64 	[param0], %rd67;
	.param .b64 param1;
	st.param.b64 	[param1], 0;
	.param .b32 retval0;
	call.uni (retval0), 
	vprintf, 
	(
	param0, 
	param1
	);
	ld.param.b32 	%r75, [retval0];
	} // callseq 25
	ld.global.f32 	%f49, [%rd74+28];
$L__BB1_48:
	cvt.f64.f32 	%fd7, %f49;
	st.local.f64 	[%rd1], %fd7;
	mov.u64 	%rd68, $str$2;
	cvta.global.u64 	%rd69, %rd68;
	{ // callseq 26, 0
	.param .b64 param0;
	st.param.b64 	[param0], %rd69;
	.param .b64 param1;
	st.param.b64 	[param1], %rd9;
	.param .b32 retval0;
	call.uni (retval0), 
	vprintf, 
	(
	param0, 
	param1
	);
	ld.param.b32 	%r77, [retval0];
	} // callseq 26
	rem.s32 	%r79, %r84, %r13;
	setp.ne.s32 	%p42, %r79, %r2;
	@%p42 bra 	$L__BB1_50;
	mov.u64 	%rd71, $str$3;
	cvta.global.u64 	%rd72, %rd71;
	{ // callseq 27, 0
	.param .b64 param0;
	st.param.b64 	[param0], %rd72;
	.param .b64 param1;
	st.param.b64 	[param1], 0;
	.param .b32 retval0;
	call.uni (retval0), 
	vprintf, 
	(
	param0, 
	param1
	);
	ld.param.b32 	%r80, [retval0];
	} // callseq 27
$L__BB1_50:
	ret;

}
	// .globl	_ZN3cub18CUB_300001_SM_10006detail11EmptyKernelIvEEvv
.visible .entry _ZN3cub18CUB_300001_SM_10006detail11EmptyKernelIvEEvv()
{


	ret;

}


// ===== COMPILED SASS (sm_100) =====

	.target	sm_100

	.elftype	@"ET_EXEC"


//--------------------- .note.nv.tkinfo           --------------------------
	.section	.note.nv.tkinfo,"",@"SHT_NOTE"
	.sectionflags	@"SHF_NOTE_NV_TKINFO"
	.tkinfo
        /*0018*/ 	.word	0x00000002
        /*0030*/ 	.string	""
        /*0030*/ 	.string	"ptxas"
        /*0030*/ 	.string	"Cuda compilation tools, release 13.0, V13.0.88"
        /*0030*/ 	.string	"Build cuda_13.0.r13.0/compiler.36424714_0"
        /*0030*/ 	.string	"-arch sm_100 -m 64 "



//--------------------- .note.nv.cuinfo           --------------------------
	.section	.note.nv.cuinfo,"",@"SHT_NOTE"
	.sectionflags	@"SHF_NOTE_NV_CUINFO"
        /*0018*/ 	.short	0x0002
        /*001a*/ 	.short	0x0064
        /*001c*/ 	.short	0x0082
	.zero		2


//--------------------- .nv.info                  --------------------------
	.section	.nv.info,"",@"SHT_CUDA_INFO"
	.align	4


	//----- nvinfo : EIATTR_REGCOUNT
	.align		4
        /*0000*/ 	.byte	0x04, 0x2f
        /*0002*/ 	.short	(.L_57 - .L_56)
	.align		4
.L_56:
        /*0004*/ 	.word	index@(_Z5CycleiiiP6jointsji)
        /*0008*/ 	.word	0x00000020


	//----- nvinfo : EIATTR_FRAME_SIZE
	.align		4
.L_57:
        /*000c*/ 	.byte	0x04, 0x11
        /*000e*/ 	.short	(.L_59 - .L_58)
	.align		4
.L_58:
        /*0010*/ 	.word	index@($__internal_1_$__cuda_sm20_sqrt_rn_f32_slowpath)
        /*0014*/ 	.word	0x00000030


	//----- nvinfo : EIATTR_FRAME_SIZE
	.align		4
.L_59:
        /*0018*/ 	.byte	0x04, 0x11
        /*001a*/ 	.short	(.L_61 - .L_60)
	.align		4
.L_60:
        /*001c*/ 	.word	index@($__internal_0_$__cuda_sm20_rcp_rn_f32_slowpath)
        /*0020*/ 	.word	0x00000030


	//----- nvinfo : EIATTR_FRAME_SIZE
	.align		4
.L_61:
        /*0024*/ 	.byte	0x04, 0x11
        /*0026*/ 	.short	(.L_63 - .L_62)
	.align		4
.L_62:
        /*0028*/ 	.word	index@(_Z5CycleiiiP6jointsji)
        /*002c*/ 	.word	0x00000030


	//----- nvinfo : EIATTR_REGCOUNT
	.align		4
.L_63:
        /*0030*/ 	.byte	0x04, 0x2f
        /*0032*/ 	.short	(.L_65 - .L_64)
	.align		4
.L_64:
        /*0034*/ 	.word	index@(_Z12print_matrixP6jointsii)
        /*0038*/ 	.word	0x00000018


	//----- nvinfo : EIATTR_FRAME_SIZE
	.align		4
.L_65:
        /*003c*/ 	.byte	0x04, 0x11
        /*003e*/ 	.short	(.L_67 - .L_66)
	.align		4
.L_66:
        /*0040*/ 	.word	index@(_Z12print_matrixP6jointsii)
        /*0044*/ 	.word	0x00000008


	//----- nvinfo : EIATTR_REGCOUNT
	.align		4
.L_67:
        /*0048*/ 	.byte	0x04, 0x2f
        /*004a*/ 	.short	(.L_69 - .L_68)
	.align		4
.L_68:
        /*004c*/ 	.word	index@(_ZN3cub18CUB_300001_SM_10006detail11EmptyKernelIvEEvv)
        /*0050*/ 	.word	0x00000004


	//----- nvinfo : EIATTR_FRAME_SIZE
	.align		4
.L_69:
        /*0054*/ 	.byte	0x04, 0x11
        /*0056*/ 	.short	(.L_71 - .L_70)
	.align		4
.L_70:
        /*0058*/ 	.word	index@(_ZN3cub18CUB_300001_SM_10006detail11EmptyKernelIvEEvv)
        /*005c*/ 	.word	0x00000000


	//----- nvinfo : EIATTR_MIN_STACK_SIZE
	.align		4
.L_71:
        /*0060*/ 	.byte	0x04, 0x12
        /*0062*/ 	.short	(.L_73 - .L_72)
	.align		4
.L_72:
        /*0064*/ 	.word	index@(_ZN3cub18CUB_300001_SM_10006detail11EmptyKernelIvEEvv)
        /*0068*/ 	.word	0x00000000


	//----- nvinfo : EIATTR_MIN_STACK_SIZE
	.align		4
.L_73:
        /*006c*/ 	.byte	0x04, 0x12
        /*006e*/ 	.short	(.L_75 - .L_74)
	.align		4
.L_74:
        /*0070*/ 	.word	index@(_Z12print_matrixP6jointsii)
        /*0074*/ 	.word	0x00000008


	//----- nvinfo : EIATTR_MIN_STACK_SIZE
	.align		4
.L_75:
        /*0078*/ 	.byte	0x04, 0x12
        /*007a*/ 	.short	(.L_77 - .L_76)
	.align		4
.L_76:
        /*007c*/ 	.word	index@(_Z5CycleiiiP6jointsji)
        /*0080*/ 	.word	0x00000030
.L_77:


//--------------------- .nv.compat                --------------------------
	.section	.nv.compat,"",@"SHT_CUDA_COMPAT_INFO"
	.align	4
        /*0000*/ 	.byte	0x02, 0x09, 0x00, 0x00, 0x02, 0x02, 0x01, 0x00, 0x02, 0x05, 0x05, 0x00, 0x03, 0x07, 0x01, 0x01
        /*0010*/ 	.byte	0x02, 0x03, 0x00, 0x00, 0x02, 0x06, 0x01, 0x00, 0x04, 0x0b, 0x08, 0x00, 0x01, 0x00, 0x00, 0x00
        /*0020*/ 	.byte	0x00, 0x00, 0x00, 0x00


//--------------------- .nv.info._ZN3cub18CUB_300001_SM_10006detail11EmptyKernelIvEEvv --------------------------
	.section	.nv.info._ZN3cub18CUB_300001_SM_10006detail11EmptyKernelIvEEvv,"",@"SHT_CUDA_INFO"
	.sectionflags	@""
	.align	4


	//----- nvinfo : EIATTR_CUDA_API_VERSION
	.align		4
        /*0000*/ 	.byte	0x04, 0x37
        /*0002*/ 	.short	(.L_79 - .L_78)
.L_78:
        /*0004*/ 	.word	0x00000082


	//----- nvinfo : EIATTR_SPARSE_MMA_MASK
	.align		4
.L_79:
        /*0008*/ 	.byte	0x03, 0x50
        /*000a*/ 	.short	0x0000


	//----- nvinfo : EIATTR_MAXREG_COUNT
	.align		4
        /*000c*/ 	.byte	0x03, 0x1b
        /*000e*/ 	.short	0x00ff


	//----- nvinfo : EIATTR_MERCURY_ISA_VERSION
	.align		4
        /*0010*/ 	.byte	0x03, 0x5f
        /*0012*/ 	.short	0x0101


	//----- nvinfo : EIATTR_VRC_CTA_INIT_COUNT
	.align		4
        /*0014*/ 	.byte	0x02, 0x4a
	.zero		1
	.zero		1


	//----- nvinfo : EIATTR_EXIT_INSTR_OFFSETS
	.align		4
        /*0018*/ 	.byte	0x04, 0x1c
        /*001a*/ 	.short	(.L_81 - .L_80)


	//   ....[0]....
.L_80:
        /*001c*/ 	.word	0x00000010


	//----- nvinfo : EIATTR_SW_WAR
	.align		4
.L_81:
        /*0020*/ 	.byte	0x04, 0x36
        /*0022*/ 	.short	(.L_83 - .L_82)
.L_82:
        /*0024*/ 	.word	0x00000008
.L_83:


//--------------------- .nv.info._Z12print_matrixP6jointsii --------------------------
	.section	.nv.info._Z12print_matrixP6jointsii,"",@"SHT_CUDA_INFO"
	.sectionflags	@""
	.align	4


	//----- nvinfo : EIATTR_CUDA_API_VERSION
	.align		4
        /*0000*/ 	.byte	0x04, 0x37
        /*0002*/ 	.short	(.L_85 - .L_84)
.L_84:
        /*0004*/ 	.word	0x00000082


	//----- nvinfo : EIATTR_KPARAM_INFO
	.align		4
.L_85:
        /*0008*/ 	.byte	0x04, 0x17
        /*000a*/ 	.short	(.L_87 - .L_86)
.L_86:
        /*000c*/ 	.word	0x00000000
        /*0010*/ 	.short	0x0002
        /*0012*/ 	.short	0x000c
        /*0014*/ 	.byte	0x00, 0xf0, 0x11, 0x00


	//----- nvinfo : EIATTR_KPARAM_INFO
	.align		4
.L_87:
        /*0018*/ 	.byte	0x04, 0x17
        /*001a*/ 	.short	(.L_89 - .L_88)
.L_88:
        /*001c*/ 	.word	0x00000000
        /*0020*/ 	.short	0x0001
        /*0022*/ 	.short	0x0008
        /*0024*/ 	.byte	0x00, 0xf0, 0x11, 0x00


	//----- nvinfo : EIATTR_KPARAM_INFO
	.align		4
.L_89:
        /*0028*/ 	.byte	0x04, 0x17
        /*002a*/ 	.short	(.L_91 - .L_90)
.L_90:
        /*002c*/ 	.word	0x00000000
        /*0030*/ 	.short	0x0000
        /*0032*/ 	.short	0x0000
        /*0034*/ 	.byte	0x00, 0xf5, 0x21, 0x00


	//----- nvinfo : EIATTR_SPARSE_MMA_MASK
	.align		4
.L_91:
        /*0038*/ 	.byte	0x03, 0x50
        /*003a*/ 	.short	0x0000


	//----- nvinfo : EIATTR_MAXREG_COUNT
	.align		4
        /*003c*/ 	.byte	0x03, 0x1b
        /*003e*/ 	.short	0x00ff


	//----- nvinfo : EIATTR_EXTERNS
	.align		4
        /*0040*/ 	.byte	0x04, 0x0f
        /*0042*/ 	.short	(.L_93 - .L_92)


	//   ....[0]....
	.align		4
.L_92:
        /*0044*/ 	.word	index@(vprintf)


	//----- nvinfo : EIATTR_MERCURY_ISA_VERSION
	.align		4
.L_93:
        /*0048*/ 	.byte	0x03, 0x5f
        /*004a*/ 	.short	0x0101


	//----- nvinfo : EIATTR_VRC_CTA_INIT_COUNT
	.align		4
        /*004c*/ 	.byte	0x02, 0x4a
	.zero		1
	.zero		1


	//----- nvinfo : EIATTR_SYSCALL_OFFSETS
	.align		4
        /*0050*/ 	.byte	0x04, 0x46
        /*0052*/ 	.short	(.L_95 - .L_94)


	//   ....[0]....
.L_94:
        /*0054*/ 	.word	0x00000250


	//   ....[1]....
        /*0058*/ 	.word	0x00000320


	//   ....[2]....
        /*005c*/ 	.word	0x000003f0


	//   ....[3]....
        /*0060*/ 	.word	0x00000600


	//   ....[4]....
        /*0064*/ 	.word	0x000006e0


	//   ....[5]....
        /*0068*/ 	.word	0x000007b0


	//   ....[6]....
        /*006c*/ 	.word	0x00000880


	//   ....[7]....
        /*0070*/ 	.word	0x00000ab0


	//   ....[8]....
        /*0074*/ 	.word	0x00000b90


	//   ....[9]....
        /*0078*/ 	.word	0x00000c60


	//   ....[10]....
        /*007c*/ 	.word	0x00000d30


	//   ....[11]....
        /*0080*/ 	.word	0x00000f60


	//   ....[12]....
        /*0084*/ 	.word	0x00001040


	//   ....[13]....
        /*0088*/ 	.word	0x00001110


	//   ....[14]....
        /*008c*/ 	.word	0x000011e0


	//   ....[15]....
        /*0090*/ 	.word	0x00001410


	//   ....[16]....
        /*0094*/ 	.word	0x00001590


	//   ....[17]....
        /*0098*/ 	.word	0x00001660


	//   ....[18]....
        /*009c*/ 	.word	0x00001730


	//   ....[19]....
        /*00a0*/ 	.word	0x00001940


	//   ....[20]....
        /*00a4*/ 	.word	0x00001a10


	//   ....[21]....
        /*00a8*/ 	.word	0x00001ae0


	//   ....[22]....
        /*00ac*/ 	.word	0x00001bb0


	//   ....[23]....
        /*00b0*/ 	.word	0x00001dd0


	//   ....[24]....
        /*00b4*/ 	.word	0x00001f10


	//   ....[25]....
        /*00b8*/ 	.word	0x00001fe0


	//   ....[26]....
        /*00bc*/ 	.word	0x000020b0


	//   ....[27]....
        /*00c0*/ 	.word	0x000022c0


	//----- nvinfo : EIATTR_EXIT_INSTR_OFFSETS
	.align		4
.L_95:
        /*00c4*/ 	.byte	0x04, 0x1c
        /*00c6*/ 	.short	(.L_97 - .L_96)


	//   ....[0]....
.L_96:
        /*00c8*/ 	.word	0x00000090


	//   ....[1]....
        /*00cc*/ 	.word	0x000014a0


	//   ....[2]....
        /*00d0*/ 	.word	0x00001e40


	//   ....[3]....
        /*00d4*/ 	.word	0x00002240


	//   ....[4]....
        /*00d8*/ 	.word	0x000022d0


	//----- nvinfo : EIATTR_CRS_STACK_SIZE
	.align		4
.L_97:
        /*00dc*/ 	.byte	0x04, 0x1e
        /*00de*/ 	.short	(.L_99 - .L_98)
.L_98:
        /*00e0*/ 	.word	0x00000000


	//----- nvinfo : EIATTR_CBANK_PARAM_SIZE
	.align		4
.L_99:
        /*00e4*/ 	.byte	0x03, 0x19
        /*00e6*/ 	.short	0x0010


	//----- nvinfo : EIATTR_PARAM_CBANK
	.align		4
        /*00e8*/ 	.byte	0x04, 0x0a
        /*00ea*/ 	.short	(.L_101 - .L_100)
	.align		4
.L_100:
        /*00ec*/ 	.word	index@(.nv.constant0._Z12print_matrixP6jointsii)
        /*00f0*/ 	.short	0x0380
        /*00f2*/ 	.short	0x0010


	//----- nvinfo : EIATTR_SW_WAR
	.align		4
.L_101:
        /*00f4*/ 	.byte	0x04, 0x36
        /*00f6*/ 	.short	(.L_103 - .L_102)
.L_102:
        /*00f8*/ 	.word	0x00000008
.L_103:


//--------------------- .nv.info._Z5CycleiiiP6jointsji --------------------------
	.section	.nv.info._Z5CycleiiiP6jointsji,"",@"SHT_CUDA_INFO"
	.sectionflags	@""
	.align	4


	//----- nvinfo : EIATTR_CUDA_API_VERSION
	.align		4
        /*0000*/ 	.byte	0x04, 0x37
        /*0002*/ 	.short	(.L_105 - .L_104)
.L_104:
        /*0004*/ 	.word	0x00000082


	//----- nvinfo : EIATTR_KPARAM_INFO
	.align		4
.L_105:
        /*0008*/ 	.byte	0x04, 0x17
        /*000a*/ 	.short	(.L_107 - .L_106)
.L_106:
        /*000c*/ 	.word	0x00000000
        /*0010*/ 	.short	0x0005
        /*0012*/ 	.short	0x001c
        /*0014*/ 	.byte	0x00, 0xf0, 0x11, 0x00


	//----- nvinfo : EIATTR_KPARAM_INFO
	.align		4
.L_107:
        /*0018*/ 	.byte	0x04, 0x17
        /*001a*/ 	.short	(.L_109 - .L_108)
.L_108:
        /*001c*/ 	.word	0x00000000
        /*0020*/ 	.short	0x0004
        /*0022*/ 	.short	0x0018
        /*0024*/ 	.byte	0x00, 0xf0, 0x11, 0x00


	//----- nvinfo : EIATTR_KPARAM_INFO
	.align		4
.L_109:
        /*0028*/ 	.byte	0x04, 0x17
        /*002a*/ 	.short	(.L_111 - .L_110)
.L_110:
        /*002c*/ 	.word	0x00000000
        /*0030*/ 	.short	0x0003
        /*0032*/ 	.short	0x0010
        /*0034*/ 	.byte	0x00, 0xf5, 0x21, 0x00


	//----- nvinfo : EIATTR_KPARAM_INFO
	.align		4
.L_111:
        /*0038*/ 	.byte	0x04, 0x17
        /*003a*/ 	.short	(.L_113 - .L_112)
.L_112:
        /*003c*/ 	.word	0x00000000
        /*0040*/ 	.short	0x0002
        /*0042*/ 	.short	0x0008
        /*0044*/ 	.byte	0x00, 0xf0, 0x11, 0x00


	//----- nvinfo : EIATTR_KPARAM_INFO
	.align		4
.L_113:
        /*0048*/ 	.byte	0x04, 0x17
        /*004a*/ 	.short	(.L_115 - .L_114)
.L_114:
        /*004c*/ 	.word	0x00000000
        /*0050*/ 	.short	0x0001
        /*0052*/ 	.short	0x0004
        /*0054*/ 	.byte	0x00, 0xf0, 0x11, 0x00


	//----- nvinfo : EIATTR_KPARAM_INFO
	.align		4
.L_115:
        /*0058*/ 	.byte	0x04, 0x17
        /*005a*/ 	.short	(.L_117 - .L_116)
.L_116:
        /*005c*/ 	.word	0x00000000
        /*0060*/ 	.short	0x0000
        /*0062*/ 	.short	0x0000
        /*0064*/ 	.byte	0x00, 0xf0, 0x11, 0x00


	//----- nvinfo : EIATTR_SPARSE_MMA_MASK
	.align		4
.L_117:
        /*0068*/ 	.byte	0x03, 0x50
        /*006a*/ 	.short	0x0000


	//----- nvinfo : EIATTR_MAXREG_COUNT
	.align		4
        /*006c*/ 	.byte	0x03, 0x1b
        /*006e*/ 	.short	0x00ff


	//----- nvinfo : EIATTR_NUM_BARRIERS
	.align		4
        /*0070*/ 	.byte	0x02, 0x4c
        /*0072*/ 	.byte	0x01
	.zero		1


	//----- nvinfo : EIATTR_MERCURY_ISA_VERSION
	.align		4
        /*0074*/ 	.byte	0x03, 0x5f
        /*0076*/ 	.short	0x0101


	//----- nvinfo : EIATTR_VRC_CTA_INIT_COUNT
	.align		4
        /*0078*/ 	.byte	0x02, 0x4a
	.zero		1
	.zero		1


	//----- nvinfo : EIATTR_EXIT_INSTR_OFFSETS
	.align		4
        /*007c*/ 	.byte	0x04, 0x1c
        /*007e*/ 	.short	(.L_119 - .L_118)


	//   ....[0]....
.L_118:
        /*0080*/ 	.word	0x000026c0


	//   ....[1]....
        /*0084*/ 	.word	0x000045c0


	//----- nvinfo : EIATTR_CRS_STACK_SIZE
	.align		4
.L_119:
        /*0088*/ 	.byte	0x04, 0x1e
        /*008a*/ 	.short	(.L_121 - .L_120)
.L_120:
        /*008c*/ 	.word	0x00000000


	//----- nvinfo : EIATTR_CBANK_PARAM_SIZE
	.align		4
.L_121:
        /*0090*/ 	.byte	0x03, 0x19
        /*0092*/ 	.short	0x0020


	//----- nvinfo : EIATTR_PARAM_CBANK
	.align		4
        /*0094*/ 	.byte	0x04, 0x0a
        /*0096*/ 	.short	(.L_123 - .L_122)
	.align		4
.L_122:
        /*0098*/ 	.word	index@(.nv.constant0._Z5CycleiiiP6jointsji)
        /*009c*/ 	.short	0x0380
        /*009e*/ 	.short	0x0020


	//----- nvinfo : EIATTR_SW_WAR
	.align		4
.L_123:
        /*00a0*/ 	.byte	0x04, 0x36
        /*00a2*/ 	.short	(.L_125 - .L_124)
.L_124:
        /*00a4*/ 	.word	0x00000008
.L_125:


//--------------------- .nv.callgraph             --------------------------
	.section	.nv.callgraph,"",@"SHT_CUDA_CALLGRAPH"
	.align	4
	.sectionentsize	8
	.align		4
        /*0000*/ 	.word	0x00000000
	.align		4
        /*0004*/ 	.word	0xffffffff
	.align		4
        /*0008*/ 	.word	index@(_Z12print_matrixP6jointsii)
	.align		4
        /*000c*/ 	.word	index@(vprintf)
	.align		4
        /*0010*/ 	.word	0x00000000
	.align		4
        /*0014*/ 	.word	0xfffffffe
	.align		4
        /*0018*/ 	.word	0x00000000
	.align		4
        /*001c*/ 	.word	0xfffffffd
	.align		4
        /*0020*/ 	.word	0x00000000
	.align		4
        /*0024*/ 	.word	0xfffffffc


//--------------------- .nv.constant4             --------------------------
	.section	.nv.constant4,"a",@progbits
	.align	8
	.align		8
.nv.constant4:
        /*0000*/ 	.dword	precalc_xorwow_matrix
	.align		8
        /*0008*/ 	.dword	precalc_xorwow_offset_matrix
	.align		8
        /*0010*/ 	.dword	mrg32k3aM1
	.align		8
        /*0018*/ 	.dword	mrg32k3aM2
	.align		8
        /*0020*/ 	.dword	mrg32k3aM1SubSeq
	.align		8
        /*0028*/ 	.dword	mrg32k3aM2SubSeq
	.align		8
        /*0030*/ 	.dword	mrg32k3aM1Seq
	.align		8
        /*0038*/ 	.dword	mrg32k3aM2Seq
	.align		8
        /*0040*/ 	.dword	_ZN34_INTERNAL_afdaf7dd_4_k_cu_78ca258d4cuda3std3__45__cpo5beginE
	.align		8
        /*0048*/ 	.dword	_ZN34_INTERNAL_afdaf7dd_4_k_cu_78ca258d4cuda3std3__45__cpo3endE
	.align		8
        /*0050*/ 	.dword	_ZN34_INTERNAL_afdaf7dd_4_k_cu_78ca258d4cuda3std3__45__cpo6cbeginE
	.align		8
        /*0058*/ 	.dword	_ZN34_INTERNAL_afdaf7dd_4_k_cu_78ca258d4cuda3std3__45__cpo4cendE
	.align		8
        /*0060*/ 	.dword	_ZN34_INTERNAL_afdaf7dd_4_k_cu_78ca258d4cuda3std3__45__cpo6rbeginE
	.align		8
        /*0068*/ 	.dword	_ZN34_INTERNAL_afdaf7dd_4_k_cu_78ca258d4cuda3std3__45__cpo4rendE
	.align		8
        /*0070*/ 	.dword	_ZN34_INTERNAL_afdaf7dd_4_k_cu_78ca258d4cuda3std3__45__cpo7crbeginE
	.align		8
        /*0078*/ 	.dword	_ZN34_INTERNAL_afdaf7dd_4_k_cu_78ca258d4cuda3std3__45__cpo5crendE
	.align		8
        /*0080*/ 	.dword	_ZN34_INTERNAL_afdaf7dd_4_k_cu_78ca258d4cuda3std3__436_GLOBAL__N__afdaf7dd_4_k_cu_78ca258d6ignoreE
	.align		8
        /*0088*/ 	.dword	_ZN34_INTERNAL_afdaf7dd_4_k_cu_78ca258d4cuda3std3__419piecewise_constructE
	.align		8
        /*0090*/ 	.dword	_ZN34_INTERNAL_afdaf7dd_4_k_cu_78ca258d4cuda3std3__48in_placeE
	.align		8
        /*0098*/ 	.dword	_ZN34_INTERNAL_afdaf7dd_4_k_cu_78ca258d4cuda3std3__420unreachable_sentinelE
	.align		8
        /*00a0*/ 	.dword	_ZN34_INTERNAL_afdaf7dd_4_k_cu_78ca258d4cuda3std3__47nulloptE
	.align		8
        /*00a8*/ 	.dword	_ZN34_INTERNAL_afdaf7dd_4_k_cu_78ca258d4cuda3std3__48unexpectE
	.align		8
        /*00b0*/ 	.dword	_ZN34_INTERNAL_afdaf7dd_4_k_cu_78ca258d4cuda3std6ranges3__45__cpo4swapE
	.align		8
        /*00b8*/ 	.dword	_ZN34_INTERNAL_afdaf7dd_4_k_cu_78ca258d4cuda3std6ranges3__45__cpo9iter_moveE
	.align		8
        /*00c0*/ 	.dword	_ZN34_INTERNAL_afdaf7dd_4_k_cu_78ca258d4cuda3std6ranges3__45__cpo5beginE
	.align		8
        /*00c8*/ 	.dword	_ZN34_INTERNAL_afdaf7dd_4_k_cu_78ca258d4cuda3std6ranges3__45__cpo3endE
	.align		8
        /*00d0*/ 	.dword	_ZN34_INTERNAL_afdaf7dd_4_k_cu_78ca258d4cuda3std6ranges3__45__cpo6cbeginE
	.align		8
        /*00d8*/ 	.dword	_ZN34_INTERNAL_afdaf7dd_4_k_cu_78ca258d4cuda3std6ranges3__45__cpo4cendE
	.align		8
        /*00e0*/ 	.dword	_ZN34_INTERNAL_afdaf7dd_4_k_cu_78ca258d4cuda3std6ranges3__45__cpo7advanceE
	.align		8
        /*00e8*/ 	.dword	_ZN34_INTERNAL_afdaf7dd_4_k_cu_78ca258d4cuda3std6ranges3__45__cpo9iter_swapE
	.align		8
        /*00f0*/ 	.dword	_ZN34_INTERNAL_afdaf7dd_4_k_cu_78ca258d4cuda3std6ranges3__45__cpo4nextE
	.align		8
        /*00f8*/ 	.dword	_ZN34_INTERNAL_afdaf7dd_4_k_cu_78ca258d4cuda3std6ranges3__45__cpo4prevE
	.align		8
        /*0100*/ 	.dword	_ZN34_INTERNAL_afdaf7dd_4_k_cu_78ca258d4cuda3std6ranges3__45__cpo4dataE
	.align		8
        /*0108*/ 	.dword	_ZN34_INTERNAL_afdaf7dd_4_k_cu_78ca258d4cuda3std6ranges3__45__cpo5cdataE
	.align		8
        /*0110*/ 	.dword	_ZN34_INTERNAL_afdaf7dd_4_k_cu_78ca258d4cuda3std6ranges3__45__cpo4sizeE
	.align		8
        /*0118*/ 	.dword	_ZN34_INTERNAL_afdaf7dd_4_k_cu_78ca258d4cuda3std6ranges3__45__cpo5ssizeE
	.align		8
        /*0120*/ 	.dword	_ZN34_INTERNAL_afdaf7dd_4_k_cu_78ca258d4cuda3std6ranges3__45__cpo8distanceE
	.align		8
        /*0128*/ 	.dword	_ZN34_INTERNAL_afdaf7dd_4_k_cu_78ca258d6thrust24THRUST_300001_SM_1000_NS8cuda_cub3parE
	.align		8
        /*0130*/ 	.dword	_ZN34_INTERNAL_afdaf7dd_4_k_cu_78ca258d6thrust24THRUST_300001_SM_1000_NS8cuda_cub10par_nosyncE
	.align		8
        /*0138*/ 	.dword	_ZN34_INTERNAL_afdaf7dd_4_k_cu_78ca258d6thrust24THRUST_300001_SM_1000_NS6system6detail10sequential3seqE
	.align		8
        /*0140*/ 	.dword	_ZN34_INTERNAL_afdaf7dd_4_k_cu_78ca258d6thrust24THRUST_300001_SM_1000_NS12placeholders2_1E
	.align		8
        /*0148*/ 	.dword	_ZN34_INTERNAL_afdaf7dd_4_k_cu_78ca258d6thrust24THRUST_300001_SM_1000_NS12placeholders2_2E
	.align		8
        /*0150*/ 	.dword	_ZN34_INTERNAL_afdaf7dd_4_k_cu_78ca258d6thrust24THRUST_300001_SM_1000_NS12placeholders2_3E
	.align		8
        /*0158*/ 	.dword	_ZN34_INTERNAL_afdaf7dd_4_k_cu_78ca258d6thrust24THRUST_300001_SM_1000_NS12placeholders2_4E
	.align		8
        /*0160*/ 	.dword	_ZN34_INTERNAL_afdaf7dd_4_k_cu_78ca258d6thrust24THRUST_300001_SM_1000_NS12placeholders2_5E
	.align		8
        /*0168*/ 	.dword	_ZN34_INTERNAL_afdaf7dd_4_k_cu_78ca258d6thrust24THRUST_300001_SM_1000_NS12placeholders2_6E
	.align		8
        /*0170*/ 	.dword	_ZN34_INTERNAL_afdaf7dd_4_k_cu_78ca258d6thrust24THRUST_300001_SM_1000_NS12placeholders2_7E
	.align		8
        /*0178*/ 	.dword	_ZN34_INTERNAL_afdaf7dd_4_k_cu_78ca258d6thrust24THRUST_300001_SM_1000_NS12placeholders2_8E
	.align		8
        /*0180*/ 	.dword	_ZN34_INTERNAL_afdaf7dd_4_k_cu_78ca258d6thrust24THRUST_300001_SM_1000_NS12placeholders2_9E
	.align		8
        /*0188*/ 	.dword	_ZN34_INTERNAL_afdaf7dd_4_k_cu_78ca258d6thrust24THRUST_300001_SM_1000_NS12placeholders3_10E
	.align		8
        /*0190*/ 	.dword	_ZN34_INTERNAL_afdaf7dd_4_k_cu_78ca258d6thrust24THRUST_300001_SM_1000_NS3seqE
	.align		8
        /*0198*/ 	.dword	$str
	.align		8
        /*01a0*/ 	.dword	$str$1
	.align		8
        /*01a8*/ 	.dword	$str$2
	.align		8
        /*01b0*/ 	.dword	$str$3
	.align		8
        /*01b8*/ 	.dword	vprintf


//--------------------- .nv.constant3             --------------------------
	.section	.nv.constant3,"a",@progbits
	.align	8
.nv.constant3:
	.type		__cr_lgamma_table,@object
	.size		__cr_lgamma_table,(.L_8 - __cr_lgamma_table)
__cr_lgamma_table:
        /*0000*/ 	.byte	0x00, 0x00, 0x00, 0x00, 0x00, 0x00, 0x00, 0x00, 0x00, 0x00, 0x00, 0x00, 0x00, 0x00, 0x00, 0x00
        /*0010*/ 	.byte	0xef, 0x39, 0xfa, 0xfe, 0x42, 0x2e, 0xe6, 0x3f, 0x02, 0x20, 0x2a, 0xfa, 0x0b, 0xab, 0xfc, 0x3f
        /*0020*/ 	.byte	0xf9, 0x2c, 0x92, 0x7c, 0xa7, 0x6c, 0x09, 0x40, 0xc9, 0x79, 0x44, 0x3c, 0x64, 0x26, 0x13, 0x40
        /*0030*/ 	.byte	0xca, 0x01, 0xcf, 0x3a, 0x27, 0x51, 0x1a, 0x40, 0x30, 0xcc, 0x2d, 0xf3, 0xe1, 0x0c, 0x21, 0x40
        /*0040*/ 	.byte	0x0d, 0xb7, 0xfc, 0x82, 0x8e, 0x35, 0x25, 0x40
.L_8:


//--------------------- .text._ZN3cub18CUB_300001_SM_10006detail11EmptyKernelIvEEvv --------------------------
	.section	.text._ZN3cub18CUB_300001_SM_10006detail11EmptyKernelIvEEvv,"ax",@progbits
	.align	128
        .global         _ZN3cub18CUB_300001_SM_10006detail11EmptyKernelIvEEvv
        .type           _ZN3cub18CUB_300001_SM_10006detail11EmptyKernelIvEEvv,@function
        .size           _ZN3cub18CUB_300001_SM_10006detail11EmptyKernelIvEEvv,(.L_x_120 - _ZN3cub18CUB_300001_SM_10006detail11EmptyKernelIvEEvv)
        .other          _ZN3cub18CUB_300001_SM_10006detail11EmptyKernelIvEEvv,@"STO_CUDA_ENTRY STV_DEFAULT"
_ZN3cub18CUB_300001_SM_10006detail11EmptyKernelIvEEvv:
.text._ZN3cub18CUB_300001_SM_10006detail11EmptyKernelIvEEvv:
[----:B------:R-:W-:Y:S01]  /*0000*/  LDC R1, c[0x0][0x37c] ;  /* 0x0000df00ff017b82 */ /* 0x000fe20000000800 */
[----:B------:R-:W-:Y:S05]  /*0010*/  EXIT ;  /* 0x000000000000794d */ /* 0x000fea0003800000 */
.L_x_0:
[----:B------:R-:W-:-:S00]  /*0020*/  BRA `(.L_x_0) ;  /* 0xfffffffc00fc7947 */ /* 0x000fc0000383ffff */
[----:B------:R-:W-:-:S00]  /*0030*/  NOP ;  /* 0x0000000000007918 */ /* 0x000fc00000000000 */
        /* <DEDUP_REMOVED lines=12> */
.L_x_120:


//--------------------- .text._Z12print_matrixP6jointsii --------------------------
	.section	.text._Z12print_matrixP6jointsii,"ax",@progbits
	.align	128
        .global         _Z12print_matrixP6jointsii
        .type           _Z12print_matrixP6jointsii,@function
        .size           _Z12print_matrixP6jointsii,(.L_x_121 - _Z12print_matrixP6jointsii)
        .other          _Z12print_matrixP6jointsii,@"STO_CUDA_ENTRY STV_DEFAULT"
_Z12print_matrixP6jointsii:
.text._Z12print_matrixP6jointsii:
[----:B------:R-:W0:Y:S01]  /*0000*/  LDC R1, c[0x0][0x37c] ;  /* 0x0000df00ff017b82 */ /* 0x000e220000000800 */
[----:B------:R-:W1:Y:S01]  /*0010*/  LDCU.64 UR40, c[0x0][0x388] ;  /* 0x00007100ff2877ac */ /* 0x000e620008000a00 */
[----:B0-----:R-:W-:Y:S01]  /*0020*/  VIADD R1, R1, 0xfffffff8 ;  /* 0xfffffff801017836 */ /* 0x001fe20000000000 */
[----:B------:R-:W0:Y:S04]  /*0030*/  LDCU UR39, c[0x0][0x2f8] ;  /* 0x00005f00ff2777ac */ /* 0x000e280008000800 */
[----:B------:R-:W-:Y:S01]  /*0040*/  R2UR UR4, R1 ;  /* 0x00000000010472ca */ /* 0x000fe200000e0000 */
[----:B-1----:R-:W-:Y:S01]  /*0050*/  UIMAD UR38, UR41, UR40, URZ ;  /* 0x00000028292672a4 */ /* 0x002fe2000f8e02ff */
[----:B------:R-:W1:Y:S03]  /*0060*/  LDCU UR41, c[0x0][0x2fc] ;  /* 0x00005f80ff2977ac */ /* 0x000e660008000800 */
[----:B------:R-:W-:-:S06]  /*0070*/  UISETP.GE.AND UP0, UPT, UR38, 0x1, UPT ;  /* 0x000000012600788c */ /* 0x000fcc000bf06270 */
[----:B------:R-:W-:-:S13]  /*0080*/  PLOP3.LUT P0, PT, PT, PT, UP0, 0x80, 0x8 ;  /* 0x000000000008781c */ /* 0x000fda0003f0f008 */
[----:B01----:R-:W-:Y:S05]  /*0090*/  @!P0 EXIT ;  /* 0x000000000000894d */ /* 0x003fea0003800000 */
[----:B------:R-:W0:Y:S01]  /*00a0*/  LDCU.64 UR6, c[0x0][0x380] ;  /* 0x00007000ff0677ac */ /* 0x000e220008000a00 */
[----:B------:R-:W-:Y:S01]  /*00b0*/  IMAD.MOV.U32 R18, RZ, RZ, RZ ;  /* 0x000000ffff127224 */ /* 0x000fe200078e00ff */
[----:B------:R-:W-:Y:S01]  /*00c0*/  UIADD3 UR39, UP0, UPT, UR4, UR39, URZ ;  /* 0x0000002704277290 */ /* 0x000fe2000ff1e0ff */
[----:B------:R-:W1:Y:S03]  /*00d0*/  LDCU.64 UR36, c[0x0][0x358] ;  /* 0x00006b00ff2477ac */ /* 0x000e660008000a00 */
[----:B------:R-:W-:Y:S02]  /*00e0*/  UIADD3.X UR41, UPT, UPT, URZ, UR41, URZ, UP0, !UPT ;  /* 0x00000029ff297290 */ /* 0x000fe400087fe4ff */
[----:B------:R-:W-:Y:S02]  /*00f0*/  UISETP.GE.U32.AND UP0, UPT, UR38, 0x4, UPT ;  /* 0x000000042600788c */ /* 0x000fe4000bf06070 */
[----:B------:R-:W-:-:S02]  /*0100*/  UIADD3 UR40, UPT, UPT, UR40, -0x1, URZ ;  /* 0xffffffff28287890 */ /* 0x000fc4000fffe0ff */
[----:B------:R-:W-:Y:S01]  /*0110*/  ULOP3.LUT UR42, UR38, 0x3, URZ, 0xc0, !UPT ;  /* 0x00000003262a7892 */ /* 0x000fe2000f8ec0ff */
[----:B0-----:R-:W-:Y:S02]  /*0120*/  IMAD.U32 R16, RZ, RZ, UR6 ;  /* 0x00000006ff107e24 */ /* 0x001fe4000f8e00ff */
[----:B------:R-:W-:Y:S02]  /*0130*/  IMAD.U32 R17, RZ, RZ, UR7 ;  /* 0x00000007ff117e24 */ /* 0x000fe4000f8e00ff */
[----:B-1----:R-:W-:Y:S07]  /*0140*/  BRA.U !UP0, `(.L_x_1) ;  /* 0x0000001108d07547 */ /* 0x002fee000b800000 */
[----:B------:R-:W-:Y:S01]  /*0150*/  ULOP3.LUT UR4, UR38, 0x7ffffffc, URZ, 0xc0, !UPT ;  /* 0x7ffffffc26047892 */ /* 0x000fe2000f8ec0ff */
[----:B------:R-:W-:Y:S01]  /*0160*/  BSSY.RECONVERGENT B7, `(.L_x_1) ;  /* 0x0000132000077945 */ /* 0x000fe20003800200 */
[----:B------:R-:W-:-:S04]  /*0170*/  IMAD.MOV.U32 R19, RZ, RZ, RZ ;  /* 0x000000ffff137224 */ /* 0x000fc800078e00ff */
[----:B------:R-:W-:-:S07]  /*0180*/  IMAD.U32 R18, RZ, RZ, UR4 ;  /* 0x00000004ff127e24 */ /* 0x000fce000f8e00ff */
.L_x_38:
[----:B------:R-:W2:Y:S01]  /*0190*/  LDG.E R0, desc[UR36][R16.64+0x1c] ;  /* 0x00001c2410007981 */ /* 0x000ea2000c1e1900 */
[----:B------:R-:W-:Y:S01]  /*01a0*/  BSSY.RECONVERGENT B6, `(.L_x_2) ;  /* 0x000000d000067945 */ /* 0x000fe20003800200 */
[----:B--2---:R-:W-:-:S04]  /*01b0*/  FSETP.GT.AND P0, PT, R0, 10, PT ;  /* 0x412000000000780b */ /* 0x004fc80003f04000 */
[----:B------:R-:W-:-:S13]  /*01c0*/  FSETP.GEU.OR P0, PT, R0, 100, !P0 ;  /* 0x42c800000000780b */ /* 0x000fda000470e400 */
[----:B------:R-:W-:Y:S05]  /*01d0*/  @P0 BRA `(.L_x_3) ;  /* 0x0000000000240947 */ /* 0x000fea0003800000 */
[----:B------:R-:W-:Y:S01]  /*01e0*/  MOV R0, 0x1b8 ;  /* 0x000001b800007802 */ /* 0x000fe20000000f00 */
[----:B------:R-:W0:Y:S01]  /*01f0*/  LDCU.64 UR4, c[0x4][0x198] ;  /* 0x01003300ff0477ac */ /* 0x000e220008000a00 */
[----:B------:R-:W-:Y:S02]  /*0200*/  CS2R R6, SRZ ;  /* 0x0000000000067805 */ /* 0x000fe4000001ff00 */
[----:B------:R1:W2:Y:S01]  /*0210*/  LDC.64 R2, c[0x4][R0] ;  /* 0x0100000000027b82 */ /* 0x0002a20000000a00 */
[----:B0-----:R-:W-:Y:S02]  /*0220*/  IMAD.U32 R4, RZ, RZ, UR4 ;  /* 0x00000004ff047e24 */ /* 0x001fe4000f8e00ff */
[----:B-1----:R-:W-:-:S07]  /*0230*/  IMAD.U32 R5, RZ, RZ, UR5 ;  /* 0x00000005ff057e24 */ /* 0x002fce000f8e00ff */
[----:B------:R-:W-:-:S07]  /*0240*/  LEPC R20, `(.L_x_4) ;  /* 0x000000001014794e */ /* 0x000fce0000000000 */
[----:B--2---:R-:W-:Y:S05]  /*0250*/  CALL.ABS.NOINC R2 ;  /* 0x0000000002007343 */ /* 0x004fea0003c00000 */
.L_x_4:
[----:B------:R0:W5:Y:S02]  /*0260*/  LDG.E R0, desc[UR36][R16.64+0x1c] ;  /* 0x00001c2410007981 */ /* 0x000164000c1e1900 */
.L_x_3:
[----:B------:R-:W-:Y:S05]  /*0270*/  BSYNC.RECONVERGENT B6 ;  /* 0x0000000000067941 */ /* 0x000fea0003800200 */
.L_x_2:
[----:B-----5:R-:W-:Y:S01]  /*0280*/  FSETP.GEU.AND P0, PT, R0, 10, PT ;  /* 0x412000000000780b */ /* 0x020fe20003f0e000 */
[----:B------:R-:W-:-:S12]  /*0290*/  BSSY.RECONVERGENT B6, `(.L_x_5) ;  /* 0x000000b000067945 */ /* 0x000fd80003800200 */
[----:B------:R-:W-:Y:S05]  /*02a0*/  @P0 BRA `(.L_x_6) ;  /* 0x0000000000240947 */ /* 0x000fea0003800000 */
[----:B------:R-:W-:Y:S01]  /*02b0*/  MOV R0, 0x1b8 ;  /* 0x000001b800007802 */ /* 0x000fe20000000f00 */
[----:B------:R-:W1:Y:S01]  /*02c0*/  LDCU.64 UR4, c[0x4][0x1a0] ;  /* 0x01003400ff0477ac */ /* 0x000e620008000a00 */
[----:B------:R-:W-:Y:S02]  /*02d0*/  CS2R R6, SRZ ;  /* 0x0000000000067805 */ /* 0x000fe4000001ff00 */
[----:B------:R2:W3:Y:S01]  /*02e0*/  LDC.64 R2, c[0x4][R0] ;  /* 0x0100000000027b82 */ /* 0x0004e20000000a00 */
[----:B-1----:R-:W-:Y:S02]  /*02f0*/  IMAD.U32 R4, RZ, RZ, UR4 ;  /* 0x00000004ff047e24 */ /* 0x002fe4000f8e00ff */
[----:B--2---:R-:W-:-:S07]  /*0300*/  IMAD.U32 R5, RZ, RZ, UR5 ;  /* 0x00000005ff057e24 */ /* 0x004fce000f8e00ff */
[----:B------:R-:W-:-:S07]  /*0310*/  LEPC R20, `(.L_x_7) ;  /* 0x000000001014794e */ /* 0x000fce0000000000 */
[----:B0--3--:R-:W-:Y:S05]  /*0320*/  CALL.ABS.NOINC R2 ;  /* 0x0000000002007343 */ /* 0x009fea0003c00000 */
.L_x_7:
[----:B------:R1:W5:Y:S02]  /*0330*/  LDG.E R0, desc[UR36][R16.64+0x1c] ;  /* 0x00001c2410007981 */ /* 0x000364000c1e1900 */
.L_x_6:
[----:B------:R-:W-:Y:S05]  /*0340*/  BSYNC.RECONVERGENT B6 ;  /* 0x0000000000067941 */ /* 0x000fea0003800200 */
.L_x_5:
[----:B-----5:R-:W2:Y:S01]  /*0350*/  F2F.F64.F32 R2, R0 ;  /* 0x0000000000027310 */ /* 0x020ea20000201800 */
[----:B------:R-:W-:Y:S01]  /*0360*/  MOV R8, 0x1b8 ;  /* 0x000001b800087802 */ /* 0x000fe20000000f00 */
[----:B------:R-:W3:Y:S01]  /*0370*/  LDCU.64 UR4, c[0x4][0x1a8] ;  /* 0x01003500ff0477ac */ /* 0x000ee20008000a00 */
[----:B------:R-:W-:Y:S02]  /*0380*/  IMAD.U32 R6, RZ, RZ, UR39 ;  /* 0x00000027ff067e24 */ /* 0x000fe4000f8e00ff */
[----:B------:R-:W-:Y:S02]  /*0390*/  IMAD.U32 R7, RZ, RZ, UR41 ;  /* 0x00000029ff077e24 */ /* 0x000fe4000f8e00ff */
[----:B------:R-:W4:Y:S01]  /*03a0*/  LDC.64 R8, c[0x4][R8] ;  /* 0x0100000008087b82 */ /* 0x000f220000000a00 */
[----:B--2---:R2:W-:Y:S01]  /*03b0*/  STL.64 [R1], R2 ;  /* 0x0000000201007387 */ /* 0x0045e20000100a00 */
[----:B---3--:R-:W-:Y:S02]  /*03c0*/  IMAD.U32 R4, RZ, RZ, UR4 ;  /* 0x00000004ff047e24 */ /* 0x008fe4000f8e00ff */
[----:B------:R-:W-:-:S07]  /*03d0*/  IMAD.U32 R5, RZ, RZ, UR5 ;  /* 0x00000005ff057e24 */ /* 0x000fce000f8e00ff */
[----:B------:R-:W-:-:S07]  /*03e0*/  LEPC R20, `(.L_x_8) ;  /* 0x000000001014794e */ /* 0x000fce0000000000 */
[----:B012-4-:R-:W-:Y:S05]  /*03f0*/  CALL.ABS.NOINC R8 ;  /* 0x0000000008007343 */ /* 0x017fea0003c00000 */
.L_x_8:
[----:B------:R-:W0:Y:S01]  /*0400*/  LDC R6, c[0x0][0x388] ;  /* 0x0000e200ff067b82 */ /* 0x000e220000000800 */
[----:B------:R-:W-:Y:S01]  /*0410*/  ISETP.GE.AND P2, PT, R19, RZ, PT ;  /* 0x000000ff1300720c */ /* 0x000fe20003f46270 */
[----:B------:R-:W-:Y:S01]  /*0420*/  BSSY.RECONVERGENT B6, `(.L_x_9) ;  /* 0x000001f000067945 */ /* 0x000fe20003800200 */
[----:B0-----:R-:W-:-:S04]  /*0430*/  IABS R5, R6 ;  /* 0x0000000600057213 */ /* 0x001fc80000000000 */
[----:B------:R-:W0:Y:S08]  /*0440*/  I2F.RP R0, R5 ;  /* 0x0000000500007306 */ /* 0x000e300000209400 */
[----:B0-----:R-:W0:Y:S02]  /*0450*/  MUFU.RCP R0, R0 ;  /* 0x0000000000007308 */ /* 0x001e240000001000 */
[----:B0-----:R-:W-:-:S06]  /*0460*/  VIADD R2, R0, 0xffffffe ;  /* 0x0ffffffe00027836 */ /* 0x001fcc0000000000 */
[----:B------:R0:W1:Y:S02]  /*0470*/  F2I.FTZ.U32.TRUNC.NTZ R3, R2 ;  /* 0x0000000200037305 */ /* 0x000064000021f000 */
[----:B0-----:R-:W-:Y:S02]  /*0480*/  IMAD.MOV.U32 R2, RZ, RZ, RZ ;  /* 0x000000ffff027224 */ /* 0x001fe400078e00ff */
[----:B-1----:R-:W-:-:S04]  /*0490*/  IMAD.MOV R4, RZ, RZ, -R3 ;  /* 0x000000ffff047224 */ /* 0x002fc800078e0a03 */
[----:B------:R-:W-:Y:S01]  /*04a0*/  IMAD R7, R4, R5, RZ ;  /* 0x0000000504077224 */ /* 0x000fe200078e02ff */
[----:B------:R-:W-:-:S03]  /*04b0*/  IABS R4, R19 ;  /* 0x0000001300047213 */ /* 0x000fc60000000000 */
[----:B------:R-:W-:-:S06]  /*04c0*/  IMAD.HI.U32 R3, R3, R7, R2 ;  /* 0x0000000703037227 */ /* 0x000fcc00078e0002 */
[----:B------:R-:W-:-:S04]  /*04d0*/  IMAD.HI.U32 R3, R3, R4, RZ ;  /* 0x0000000403037227 */ /* 0x000fc800078e00ff */
[----:B------:R-:W-:-:S04]  /*04e0*/  IMAD.MOV R3, RZ, RZ, -R3 ;  /* 0x000000ffff037224 */ /* 0x000fc800078e0a03 */
[----:B------:R-:W-:-:S05]  /*04f0*/  IMAD R0, R5, R3, R4 ;  /* 0x0000000305007224 */ /* 0x000fca00078e0204 */
[----:B------:R-:W-:-:S13]  /*0500*/  ISETP.GT.U32.AND P0, PT, R5, R0, PT ;  /* 0x000000000500720c */ /* 0x000fda0003f04070 */
[----:B------:R-:W-:Y:S01]  /*0510*/  @!P0 IMAD.IADD R0, R0, 0x1, -R5 ;  /* 0x0000000100008824 */ /* 0x000fe200078e0a05 */
[----:B------:R-:W-:-:S04]  /*0520*/  ISETP.NE.AND P0, PT, R6, RZ, PT ;  /* 0x000000ff0600720c */ /* 0x000fc80003f05270 */
[----:B------:R-:W-:-:S13]  /*0530*/  ISETP.GT.U32.AND P1, PT, R5, R0, PT ;  /* 0x000000000500720c */ /* 0x000fda0003f24070 */
[----:B------:R-:W-:-:S04]  /*0540*/  @!P1 IMAD.IADD R0, R0, 0x1, -R5 ;  /* 0x0000000100009824 */ /* 0x000fc800078e0a05 */
[----:B------:R-:W-:Y:S01]  /*0550*/  @!P2 IMAD.MOV R0, RZ, RZ, -R0 ;  /* 0x000000ffff00a224 */ /* 0x000fe200078e0a00 */
[----:B------:R-:W-:-:S04]  /*0560*/  @!P0 LOP3.LUT R0, RZ, R6, RZ, 0x33, !PT ;  /* 0x00000006ff008212 */ /* 0x000fc800078e33ff */
[----:B------:R-:W-:-:S13]  /*0570*/  ISETP.NE.AND P0, PT, R0, UR40, PT ;  /* 0x0000002800007c0c */ /* 0x000fda000bf05270 */
        /* <DEDUP_REMOVED lines=9> */
.L_x_10:
[----:B------:R-:W-:Y:S05]  /*0610*/  BSYNC.RECONVERGENT B6 ;  /* 0x0000000000067941 */ /* 0x000fea0003800200 */
.L_x_9:
        /* <DEDUP_REMOVED lines=13> */
.L_x_13:
[----:B------:R0:W5:Y:S02]  /*06f0*/  LDG.E R0, desc[UR36][R16.64+0x3c] ;  /* 0x00003c2410007981 */ /* 0x000164000c1e1900 */
.L_x_12:
[----:B------:R-:W-:Y:S05]  /*0700*/  BSYNC.RECONVERGENT B6 ;  /* 0x0000000000067941 */ /* 0x000fea0003800200 */
.L_x_11:
        /* <DEDUP_REMOVED lines=11> */
.L_x_16:
[----:B------:R1:W5:Y:S02]  /*07c0*/  LDG.E R0, desc[UR36][R16.64+0x3c] ;  /* 0x00003c2410007981 */ /* 0x000364000c1e1900 */
.L_x_15:
[----:B------:R-:W-:Y:S05]  /*07d0*/  BSYNC.RECONVERGENT B6 ;  /* 0x0000000000067941 */ /* 0x000fea0003800200 */
.L_x_14:
        /* <DEDUP_REMOVED lines=11> */
.L_x_17:
[----:B------:R-:W0:Y:S01]  /*0890*/  LDC R9, c[0x0][0x388] ;  /* 0x0000e200ff097b82 */ /* 0x000e220000000800 */
[----:B------:R-:W-:Y:S01]  /*08a0*/  VIADD R0, R19, 0x1 ;  /* 0x0000000113007836 */ /* 0x000fe20000000000 */
[----:B------:R-:W-:Y:S04]  /*08b0*/  BSSY.RECONVERGENT B6, `(.L_x_18) ;  /* 0x0000021000067945 */ /* 0x000fe80003800200 */
[----:B------:R-:W-:Y:S02]  /*08c0*/  IABS R8, R0 ;  /* 0x0000000000087213 */ /* 0x000fe40000000000 */
[----:B------:R-:W-:Y:S02]  /*08d0*/  ISETP.GE.AND P1, PT, R0, RZ, PT ;  /* 0x000000ff0000720c */ /* 0x000fe40003f26270 */
[----:B0-----:R-:W-:-:S02]  /*08e0*/  IABS R5, R9 ;  /* 0x0000000900057213 */ /* 0x001fc40000000000 */
[----:B------:R-:W-:Y:S02]  /*08f0*/  ISETP.NE.AND P2, PT, R9, RZ, PT ;  /* 0x000000ff0900720c */ /* 0x000fe40003f45270 */
[----:B------:R-:W0:Y:S08]  /*0900*/  I2F.RP R4, R5 ;  /* 0x0000000500047306 */ /* 0x000e300000209400 */
[----:B0-----:R-:W0:Y:S02]  /*0910*/  MUFU.RCP R4, R4 ;  /* 0x0000000400047308 */ /* 0x001e240000001000 */
[----:B0-----:R-:W-:-:S06]  /*0920*/  VIADD R6, R4, 0xffffffe ;  /* 0x0ffffffe04067836 */ /* 0x001fcc0000000000 */
[----:B------:R-:W0:Y:S02]  /*0930*/  F2I.FTZ.U32.TRUNC.NTZ R3, R6 ;  /* 0x0000000600037305 */ /* 0x000e24000021f000 */
[----:B0-----:R-:W-:-:S04]  /*0940*/  IMAD.MOV R2, RZ, RZ, -R3 ;  /* 0x000000ffff027224 */ /* 0x001fc800078e0a03 */
[----:B------:R-:W-:Y:S02]  /*0950*/  IMAD R7, R2, R5, RZ ;  /* 0x0000000502077224 */ /* 0x000fe400078e02ff */
[----:B------:R-:W-:-:S05]  /*0960*/  HFMA2 R2, -RZ, RZ, 0, 0 ;  /* 0x00000000ff027431 */ /* 0x000fca00000001ff */
[----:B------:R-:W-:-:S04]  /*0970*/  IMAD.HI.U32 R2, R3, R7, R2 ;  /* 0x0000000703027227 */ /* 0x000fc800078e0002 */
[----:B------:R-:W-:-:S04]  /*0980*/  IMAD.MOV.U32 R3, RZ, RZ, R8 ;  /* 0x000000ffff037224 */ /* 0x000fc800078e0008 */
[----:B------:R-:W-:-:S04]  /*0990*/  IMAD.HI.U32 R2, R2, R3, RZ ;  /* 0x0000000302027227 */ /* 0x000fc800078e00ff */
[----:B------:R-:W-:-:S04]  /*09a0*/  IMAD.MOV R2, RZ, RZ, -R2 ;  /* 0x000000ffff027224 */ /* 0x000fc800078e0a02 */
[----:B------:R-:W-:-:S05]  /*09b0*/  IMAD R2, R5, R2, R3 ;  /* 0x0000000205027224 */ /* 0x000fca00078e0203 */
[----:B------:R-:W-:-:S13]  /*09c0*/  ISETP.GT.U32.AND P0, PT, R5, R2, PT ;  /* 0x000000020500720c */ /* 0x000fda0003f04070 */
[----:B------:R-:W-:-:S05]  /*09d0*/  @!P0 IMAD.IADD R2, R2, 0x1, -R5 ;  /* 0x0000000102028824 */ /* 0x000fca00078e0a05 */
        /* <DEDUP_REMOVED lines=14> */
.L_x_19:
[----:B------:R-:W-:Y:S05]  /*0ac0*/  BSYNC.RECONVERGENT B6 ;  /* 0x0000000000067941 */ /* 0x000fea0003800200 */
.L_x_18:
        /* <DEDUP_REMOVED lines=13> */
.L_x_22:
[----:B------:R0:W5:Y:S02]  /*0ba0*/  LDG.E R0, desc[UR36][R16.64+0x5c] ;  /* 0x00005c2410007981 */ /* 0x000164000c1e1900 */
.L_x_21:
[----:B------:R-:W-:Y:S05]  /*0bb0*/  BSYNC.RECONVERGENT B6 ;  /* 0x0000000000067941 */ /* 0x000fea0003800200 */
.L_x_20:
        /* <DEDUP_REMOVED lines=11> */
.L_x_25:
[----:B------:R1:W5:Y:S02]  /*0c70*/  LDG.E R0, desc[UR36][R16.64+0x5c] ;  /* 0x00005c2410007981 */ /* 0x000364000c1e1900 */
.L_x_24:
[----:B------:R-:W-:Y:S05]  /*0c80*/  BSYNC.RECONVERGENT B6 ;  /* 0x0000000000067941 */ /* 0x000fea0003800200 */
.L_x_23:
        /* <DEDUP_REMOVED lines=11> */
.L_x_26:
        /* <DEDUP_REMOVED lines=13> */
[----:B------:R-:W-:-:S04]  /*0e10*/  IMAD.MOV.U32 R2, RZ, RZ, RZ ;  /* 0x000000ffff027224 */ /* 0x000fc800078e00ff */
        /* <DEDUP_REMOVED lines=21> */
.L_x_28:
[----:B------:R-:W-:Y:S05]  /*0f70*/  BSYNC.RECONVERGENT B6 ;  /* 0x0000000000067941 */ /* 0x000fea0003800200 */
.L_x_27:
        /* <DEDUP_REMOVED lines=9> */
[----:B0-----:R-:W-:Y:S01]  /*1010*/  MOV R4, UR4 ;  /* 0x0000000400047c02 */ /* 0x001fe20008000f00 */
[----:B-1----:R-:W-:-:S07]  /*1020*/  IMAD.U32 R5, RZ, RZ, UR5 ;  /* 0x00000005ff057e24 */ /* 0x002fce000f8e00ff */
[----:B------:R-:W-:-:S07]  /*1030*/  LEPC R20, `(.L_x_31) ;  /* 0x000000001014794e */ /* 0x000fce0000000000 */
[----:B--2---:R-:W-:Y:S05]  /*1040*/  CALL.ABS.NOINC R2 ;  /* 0x0000000002007343 */ /* 0x004fea0003c00000 */
.L_x_31:
[----:B------:R0:W5:Y:S02]  /*1050*/  LDG.E R0, desc[UR36][R16.64+0x7c] ;  /* 0x00007c2410007981 */ /* 0x000164000c1e1900 */
.L_x_30:
[----:B------:R-:W-:Y:S05]  /*1060*/  BSYNC.RECONVERGENT B6 ;  /* 0x0000000000067941 */ /* 0x000fea0003800200 */
.L_x_29:
        /* <DEDUP_REMOVED lines=11> */
.L_x_34:
[----:B------:R1:W5:Y:S02]  /*1120*/  LDG.E R0, desc[UR36][R16.64+0x7c] ;  /* 0x00007c2410007981 */ /* 0x000364000c1e1900 */
.L_x_33:
[----:B------:R-:W-:Y:S05]  /*1130*/  BSYNC.RECONVERGENT B6 ;  /* 0x0000000000067941 */ /* 0x000fea0003800200 */
.L_x_32:
        /* <DEDUP_REMOVED lines=11> */
.L_x_35:
        /* <DEDUP_REMOVED lines=35> */
.L_x_37:
[----:B------:R-:W-:Y:S05]  /*1420*/  BSYNC.RECONVERGENT B6 ;  /* 0x0000000000067941 */ /* 0x000fea0003800200 */
.L_x_36:
[----:B------:R-:W-:Y:S01]  /*1430*/  VIADD R19, R19, 0x4 ;  /* 0x0000000413137836 */ /* 0x000fe20000000000 */
[----:B------:R-:W-:-:S04]  /*1440*/  IADD3 R16, P1, PT, R16, 0x80, RZ ;  /* 0x0000008010107810 */ /* 0x000fc80007f3e0ff */
[----:B------:R-:W-:Y:S01]  /*1450*/  ISETP.NE.AND P0, PT, R19, R18, PT ;  /* 0x000000121300720c */ /* 0x000fe20003f05270 */
[----:B------:R-:W-:-:S12]  /*1460*/  IMAD.X R17, RZ, RZ, R17, P1 ;  /* 0x000000ffff117224 */ /* 0x000fd800008e0611 */
[----:B------:R-:W-:Y:S05]  /*1470*/  @P0 BRA `(.L_x_38) ;  /* 0xffffffec00440947 */ /* 0x000fea000383ffff */
[----:B------:R-:W-:Y:S05]  /*1480*/  BSYNC.RECONVERGENT B7 ;  /* 0x0000000000077941 */ /* 0x000fea0003800200 */
.L_x_1:
[----:B------:R-:W-:-:S13]  /*1490*/  ISETP.NE.AND P0, PT, RZ, UR42, PT ;  /* 0x0000002aff007c0c */ /* 0x000fda000bf05270 */
[----:B------:R-:W-:Y:S05]  /*14a0*/  @!P0 EXIT ;  /* 0x000000000000894d */ /* 0x000fea0003800000 */
[----:B------:R-:W-:-:S09]  /*14b0*/  UISETP.NE.AND UP0, UPT, UR42, 0x1, UPT ;  /* 0x000000012a00788c */ /* 0x000fd2000bf05270 */
[----:B------:R-:W-:Y:S05]  /*14c0*/  BRA.U !UP0, `(.L_x_39) ;  /* 0x0000000908507547 */ /* 0x000fea000b800000 */
        /* <DEDUP_REMOVED lines=13> */
.L_x_42:
[----:B------:R0:W5:Y:S02]  /*15a0*/  LDG.E R0, desc[UR36][R16.64+0x1c] ;  /* 0x00001c2410007981 */ /* 0x000164000c1e1900 */
.L_x_41:
[----:B------:R-:W-:Y:S05]  /*15b0*/  BSYNC.RECONVERGENT B6 ;  /* 0x0000000000067941 */ /* 0x000fea0003800200 */
.L_x_40:
        /* <DEDUP_REMOVED lines=11> */
.L_x_45:
[----:B------:R1:W5:Y:S02]  /*1670*/  LDG.E R0, desc[UR36][R16.64+0x1c] ;  /* 0x00001c2410007981 */ /* 0x000364000c1e1900 */
.L_x_44:
[----:B------:R-:W-:Y:S05]  /*1680*/  BSYNC.RECONVERGENT B6 ;  /* 0x0000000000067941 */ /* 0x000fea0003800200 */
.L_x_43:
[----:B-----5:R-:W2:Y:S01]  /*1690*/  F2F.F64.F32 R2, R0 ;  /* 0x0000000000027310 */ /* 0x020ea20000201800 */
[----:B------:R-:W-:Y:S01]  /*16a0*/  MOV R8, 0x1b8 ;  /* 0x000001b800087802 */ /* 0x000fe20000000f00 */
[----:B------:R-:W3:Y:S01]  /*16b0*/  LDCU.64 UR4, c[0x4][0x1a8] ;  /* 0x01003500ff0477ac */ /* 0x000ee20008000a00 */
[----:B------:R-:W-:Y:S01]  /*16c0*/  MOV R6, UR39 ;  /* 0x0000002700067c02 */ /* 0x000fe20008000f00 */
[----:B------:R-:W-:-:S03]  /*16d0*/  IMAD.U32 R7, RZ, RZ, UR41 ;  /* 0x00000029ff077e24 */ /* 0x000fc6000f8e00ff */
[----:B------:R-:W4:Y:S01]  /*16e0*/  LDC.64 R8, c[0x4][R8] ;  /* 0x0100000008087b82 */ /* 0x000f220000000a00 */
[----:B--2---:R2:W-:Y:S01]  /*16f0*/  STL.64 [R1], R2 ;  /* 0x0000000201007387 */ /* 0x0045e20000100a00 */
[----:B---3--:R-:W-:Y:S02]  /*1700*/  IMAD.U32 R4, RZ, RZ, UR4 ;  /* 0x00000004ff047e24 */ /* 0x008fe4000f8e00ff */
[----:B------:R-:W-:-:S07]  /*1710*/  IMAD.U32 R5, RZ, RZ, UR5 ;  /* 0x00000005ff057e24 */ /* 0x000fce000f8e00ff */
[----:B------:R-:W-:-:S07]  /*1720*/  LEPC R20, `(.L_x_46) ;  /* 0x000000001014794e */ /* 0x000fce0000000000 */
[----:B012-4-:R-:W-:Y:S05]  /*1730*/  CALL.ABS.NOINC R8 ;  /* 0x0000000008007343 */ /* 0x017fea0003c00000 */
.L_x_46:
[----:B------:R-:W0:Y:S01]  /*1740*/  LDC R8, c[0x0][0x388] ;  /* 0x0000e200ff087b82 */ /* 0x000e220000000800 */
[----:B------:R-:W-:Y:S01]  /*1750*/  IMAD.MOV.U32 R2, RZ, RZ, RZ ;  /* 0x000000ffff027224 */ /* 0x000fe200078e00ff */
[----:B------:R-:W-:Y:S02]  /*1760*/  ISETP.GE.AND P1, PT, R18, RZ, PT ;  /* 0x000000ff1200720c */ /* 0x000fe40003f26270 */
[----:B0-----:R-:W-:Y:S02]  /*1770*/  IABS R5, R8 ;  /* 0x0000000800057213 */ /* 0x001fe40000000000 */
[----:B------:R-:W-:Y:S02]  /*1780*/  ISETP.NE.AND P2, PT, R8, RZ, PT ;  /* 0x000000ff0800720c */ /* 0x000fe40003f45270 */
[----:B------:R-:W0:Y:S08]  /*1790*/  I2F.RP R4, R5 ;  /* 0x0000000500047306 */ /* 0x000e300000209400 */
[----:B0-----:R-:W0:Y:S02]  /*17a0*/  MUFU.RCP R4, R4 ;  /* 0x0000000400047308 */ /* 0x001e240000001000 */
[----:B0-----:R-:W-:-:S06]  /*17b0*/  VIADD R6, R4, 0xffffffe ;  /* 0x0ffffffe04067836 */ /* 0x001fcc0000000000 */
[----:B------:R-:W0:Y:S02]  /*17c0*/  F2I.FTZ.U32.TRUNC.NTZ R3, R6 ;  /* 0x0000000600037305 */ /* 0x000e24000021f000 */
[----:B0-----:R-:W-:-:S04]  /*17d0*/  IMAD.MOV R0, RZ, RZ, -R3 ;  /* 0x000000ffff007224 */ /* 0x001fc800078e0a03 */
[----:B------:R-:W-:Y:S01]  /*17e0*/  IMAD R7, R0, R5, RZ ;  /* 0x0000000500077224 */ /* 0x000fe200078e02ff */
[----:B------:R-:W-:-:S03]  /*17f0*/  IABS R0, R18 ;  /* 0x0000001200007213 */ /* 0x000fc60000000000 */
        /* <DEDUP_REMOVED lines=21> */
.L_x_47:
        /* <DEDUP_REMOVED lines=13> */
.L_x_50:
[----:B------:R0:W5:Y:S02]  /*1a20*/  LDG.E R0, desc[UR36][R16.64+0x3c] ;  /* 0x00003c2410007981 */ /* 0x000164000c1e1900 */
.L_x_49:
[----:B------:R-:W-:Y:S05]  /*1a30*/  BSYNC.RECONVERGENT B6 ;  /* 0x0000000000067941 */ /* 0x000fea0003800200 */
.L_x_48:
        /* <DEDUP_REMOVED lines=11> */
.L_x_53:
[----:B------:R1:W5:Y:S02]  /*1af0*/  LDG.E R0, desc[UR36][R16.64+0x3c] ;  /* 0x00003c2410007981 */ /* 0x000364000c1e1900 */
.L_x_52:
[----:B------:R-:W-:Y:S05]  /*1b00*/  BSYNC.RECONVERGENT B6 ;  /* 0x0000000000067941 */ /* 0x000fea0003800200 */
.L_x_51:
        /* <DEDUP_REMOVED lines=11> */
.L_x_54:
[----:B------:R-:W0:Y:S01]  /*1bc0*/  LDC R9, c[0x0][0x388] ;  /* 0x0000e200ff097b82 */ /* 0x000e220000000800 */
[----:B------:R-:W-:-:S05]  /*1bd0*/  VIADD R0, R18, 0x1 ;  /* 0x0000000112007836 */ /* 0x000fca0000000000 */
[----:B------:R-:W-:Y:S02]  /*1be0*/  IABS R8, R0 ;  /* 0x0000000000087213 */ /* 0x000fe40000000000 */
        /* <DEDUP_REMOVED lines=16> */
[----:B------:R-:W-:-:S04]  /*1cf0*/  @!P0 IADD3 R2, PT, PT, R2, -R5, RZ ;  /* 0x8000000502028210 */ /* 0x000fc80007ffe0ff */
        /* <DEDUP_REMOVED lines=14> */
.L_x_55:
[----:B------:R-:W-:Y:S01]  /*1de0*/  IADD3 R16, P0, PT, R16, 0x40, RZ ;  /* 0x0000004010107810 */ /* 0x000fe20007f1e0ff */
[----:B------:R-:W-:-:S04]  /*1df0*/  VIADD R18, R18, 0x2 ;  /* 0x0000000212127836 */ /* 0x000fc80000000000 */
[----:B------:R-:W-:-:S08]  /*1e00*/  IMAD.X R17, RZ, RZ, R17, P0 ;  /* 0x000000ffff117224 */ /* 0x000fd000000e0611 */
.L_x_39:
[----:B------:R-:W-:-:S04]  /*1e10*/  ULOP3.LUT UR4, UR38, 0x1, URZ, 0xc0, !UPT ;  /* 0x0000000126047892 */ /* 0x000fc8000f8ec0ff */
[----:B------:R-:W-:-:S06]  /*1e20*/  UISETP.NE.U32.AND UP0, UPT, UR4, 0x1, UPT ;  /* 0x000000010400788c */ /* 0x000fcc000bf05070 */
[----:B------:R-:W-:-:S13]  /*1e30*/  PLOP3.LUT P0, PT, PT, PT, UP0, 0x80, 0x8 ;  /* 0x000000000008781c */ /* 0x000fda0003f0f008 */
[----:B------:R-:W-:Y:S05]  /*1e40*/  @P0 EXIT ;  /* 0x000000000000094d */ /* 0x000fea0003800000 */
        /* <DEDUP_REMOVED lines=13> */
.L_x_58:
[----:B------:R0:W5:Y:S02]  /*1f20*/  LDG.E R0, desc[UR36][R16.64+0x1c] ;  /* 0x00001c2410007981 */ /* 0x000164000c1e1900 */
.L_x_57:
[----:B------:R-:W-:Y:S05]  /*1f30*/  BSYNC.RECONVERGENT B6 ;  /* 0x0000000000067941 */ /* 0x000fea0003800200 */
.L_x_56:
        /* <DEDUP_REMOVED lines=11> */
.L_x_61:
[----:B------:R1:W5:Y:S02]  /*1ff0*/  LDG.E R0, desc[UR36][R16.64+0x1c] ;  /* 0x00001c2410007981 */ /* 0x000364000c1e1900 */
.L_x_60:
[----:B------:R-:W-:Y:S05]  /*2000*/  BSYNC.RECONVERGENT B6 ;  /* 0x0000000000067941 */ /* 0x000fea0003800200 */
.L_x_59:
        /* <DEDUP_REMOVED lines=11> */
.L_x_62:
        /* <DEDUP_REMOVED lines=24> */
[----:B------:R-:W-:Y:S05]  /*2240*/  @P0 EXIT ;  /* 0x000000000000094d */ /* 0x000fea0003800000 */
        /* <DEDUP_REMOVED lines=8> */
.L_x_63:
[----:B------:R-:W-:Y:S05]  /*22d0*/  EXIT ;  /* 0x000000000000794d */ /* 0x000fea0003800000 */
.L_x_64:
        /* <DEDUP_REMOVED lines=10> */
.L_x_121:


//--------------------- .text._Z5CycleiiiP6jointsji --------------------------
	.section	.text._Z5CycleiiiP6jointsji,"ax",@progbits
	.align	128
        .global         _Z5CycleiiiP6jointsji
        .type           _Z5CycleiiiP6jointsji,@function
        .size           _Z5CycleiiiP6jointsji,(.L_x_119 - _Z5CycleiiiP6jointsji)
        .other          _Z5CycleiiiP6jointsji,@"STO_CUDA_ENTRY STV_DEFAULT"
_Z5CycleiiiP6jointsji:
.text._Z5CycleiiiP6jointsji:
[----:B------:R-:W0:Y:S01]  /*0000*/  LDC R1, c[0x0][0x37c] ;  /* 0x0000df00ff017b82 */ /* 0x000e220000000800 */
[----:B------:R-:W1:Y:S07]  /*0010*/  S2R R13, SR_TID.X ;  /* 0x00000000000d7919 */ /* 0x000e6e0000002100 */
[----:B------:R-:W1:Y:S01]  /*0020*/  S2UR UR4, SR_CTAID.X ;  /* 0x00000000000479c3 */ /* 0x000e620000002500 */
[----:B0-----:R-:W-:Y:S01]  /*0030*/  VIADD R1, R1, 0xffffffd0 ;  /* 0xffffffd001017836 */ /* 0x001fe20000000000 */
[----:B------:R-:W0:Y:S06]  /*0040*/  LDCU.64 UR8, c[0x0][0x358] ;  /* 0x00006b00ff0877ac */ /* 0x000e2c0008000a00 */
[----:B------:R-:W1:Y:S02]  /*0050*/  LDC R0, c[0x0][0x360] ;  /* 0x0000d800ff007b82 */ /* 0x000e640000000800 */
[----:B-1----:R-:W-:Y:S01]  /*0060*/  IMAD R13, R0, UR4, R13 ;  /* 0x00000004000d7c24 */ /* 0x002fe2000f8e020d */
[----:B------:R-:W-:-:S06]  /*0070*/  CS2R R2, SR_CLOCKLO ;  /* 0x0000000000027805 */ /* 0x000fcc0000015000 */
[----:B------:R-:W-:Y:S01]  /*0080*/  LOP3.LUT R0, R2, 0xaad26b49, RZ, 0x3c, !PT ;  /* 0xaad26b4902007812 */ /* 0x000fe200078e3cff */
[----:B------:R-:W-:Y:S01]  /*0090*/  BSSY.RECONVERGENT B0, `(.L_x_65) ;  /* 0x0000260000007945 */ /* 0x000fe20003800200 */
[----:B------:R-:W-:Y:S02]  /*00a0*/  LOP3.LUT R2, R3, 0xf7dcefdd, RZ, 0x3c, !PT ;  /* 0xf7dcefdd03027812 */ /* 0x000fe400078e3cff */
[----:B------:R-:W-:Y:S01]  /*00b0*/  ISETP.NE.AND P0, PT, R13, RZ, PT ;  /* 0x000000ff0d00720c */ /* 0x000fe20003f05270 */
[----:B------:R-:W-:Y:S02]  /*00c0*/  IMAD R0, R0, 0x4182bed5, RZ ;  /* 0x4182bed500007824 */ /* 0x000fe400078e02ff */
[----:B------:R-:W-:Y:S02]  /*00d0*/  IMAD R3, R2, -0x658354e5, RZ ;  /* 0x9a7cab1b02037824 */ /* 0x000fe400078e02ff */
[C---:B------:R-:W-:Y:S01]  /*00e0*/  VIADD R7, R0.reuse, 0x583f19 ;  /* 0x00583f1900077836 */ /* 0x040fe20000000000 */
[C---:B------:R-:W-:Y:S01]  /*00f0*/  LOP3.LUT R4, R0.reuse, 0x159a55e5, RZ, 0x3c, !PT ;  /* 0x159a55e500047812 */ /* 0x040fe200078e3cff */
[----:B------:R-:W-:Y:S01]  /*0100*/  VIADD R5, R3, 0x1f123bb5 ;  /* 0x1f123bb503057836 */ /* 0x000fe20000000000 */
[----:B------:R-:W-:-:S02]  /*0110*/  IADD3 R2, PT, PT, R0, 0x64f0c9, R3 ;  /* 0x0064f0c900027810 */ /* 0x000fc40007ffe003 */
[----:B------:R-:W-:Y:S01]  /*0120*/  LOP3.LUT R6, R3, 0x5491333, RZ, 0x3c, !PT ;  /* 0x0549133303067812 */ /* 0x000fe200078e3cff */
[----:B------:R-:W-:Y:S01]  /*0130*/  VIADD R3, R0, 0x75bcd15 ;  /* 0x075bcd1500037836 */ /* 0x000fe20000000000 */
[----:B------:R1:W-:Y:S04]  /*0140*/  STL.64 [R1+0x8], R4 ;  /* 0x0000080401007387 */ /* 0x0003e80000100a00 */
[----:B------:R1:W-:Y:S04]  /*0150*/  STL.64 [R1], R2 ;  /* 0x0000000201007387 */ /* 0x0003e80000100a00 */
[----:B------:R1:W-:Y:S01]  /*0160*/  STL.64 [R1+0x10], R6 ;  /* 0x0000100601007387 */ /* 0x0003e20000100a00 */
[----:B0-----:R-:W-:Y:S05]  /*0170*/  @!P0 BRA `(.L_x_66) ;  /* 0x0000002400448947 */ /* 0x001fea0003800000 */
[----:B------:R-:W-:Y:S01]  /*0180*/  SHF.R.S32.HI R14, RZ, 0x1f, R13 ;  /* 0x0000001fff0e7819 */ /* 0x000fe2000001140d */
[----:B------:R-:W-:-:S07]  /*0190*/  IMAD.MOV.U32 R12, RZ, RZ, RZ ;  /* 0x000000ffff0c7224 */ /* 0x000fce00078e00ff */
.L_x_75:
[----:B------:R-:W-:Y:S01]  /*01a0*/  LOP3.LUT R0, R13, 0x3, RZ, 0xc0, !PT ;  /* 0x000000030d007812 */ /* 0x000fe200078ec0ff */
[----:B------:R-:W-:Y:S03]  /*01b0*/  BSSY.RECONVERGENT B1, `(.L_x_67) ;  /* 0x0000247000017945 */ /* 0x000fe60003800200 */
[----:B------:R-:W-:-:S04]  /*01c0*/  ISETP.NE.U32.AND P0, PT, R0, RZ, PT ;  /* 0x000000ff0000720c */ /* 0x000fc80003f05070 */
[----:B------:R-:W-:-:S13]  /*01d0*/  ISETP.NE.AND.EX P0, PT, RZ, RZ, PT, P0 ;  /* 0x000000ffff00720c */ /* 0x000fda0003f05300 */
[----:B0-----:R-:W-:Y:S05]  /*01e0*/  @!P0 BRA `(.L_x_68) ;  /* 0x00000024000c8947 */ /* 0x001fea0003800000 */
[----:B------:R-:W0:Y:S01]  /*01f0*/  LDC.64 R8, c[0x4][RZ] ;  /* 0x01000000ff087b82 */ /* 0x000e220000000a00 */
[----:B------:R-:W-:Y:S01]  /*0200*/  IMAD.MOV.U32 R0, RZ, RZ, RZ ;  /* 0x000000ffff007224 */ /* 0x000fe200078e00ff */
[----:B-1----:R-:W-:Y:S02]  /*0210*/  CS2R R6, SRZ ;  /* 0x0000000000067805 */ /* 0x002fe4000001ff00 */
[----:B------:R-:W-:Y:S01]  /*0220*/  CS2R R4, SRZ ;  /* 0x0000000000047805 */ /* 0x000fe2000001ff00 */
[----:B------:R-:W-:Y:S02]  /*0230*/  IMAD.MOV.U32 R3, RZ, RZ, RZ ;  /* 0x000000ffff037224 */ /* 0x000fe400078e00ff */
[----:B0-----:R-:W-:-:S07]  /*0240*/  IMAD.WIDE.U32 R8, R12, 0xc80, R8 ;  /* 0x00000c800c087825 */ /* 0x001fce00078e0008 */
.L_x_70:
[----:B------:R-:W-:-:S06]  /*0250*/  IMAD R15, R0, 0x4, R1 ;  /* 0x00000004000f7824 */ /* 0x000fcc00078e0201 */
[----:B------:R-:W5:Y:S01]  /*0260*/  LDL R15, [R15+0x4] ;  /* 0x000004000f0f7983 */ /* 0x000f620000100800 */
[----:B------:R-:W-:-:S05]  /*0270*/  UMOV UR4, URZ ;  /* 0x000000ff00047c82 */ /* 0x000fca0008000000 */
.L_x_69:
[----:B-----5:R-:W-:Y:S01]  /*0280*/  SHF.R.U32.HI R22, RZ, UR4, R15 ;  /* 0x00000004ff167c19 */ /* 0x020fe2000801160f */
[----:B------:R-:W-:-:S03]  /*0290*/  IMAD.SHL.U32 R10, R0, 0x20, RZ ;  /* 0x00000020000a7824 */ /* 0x000fc600078e00ff */
[----:B------:R-:W-:Y:S01]  /*02a0*/  LOP3.LUT R11, R22, 0x1, RZ, 0xc0, !PT ;  /* 0x00000001160b7812 */ /* 0x000fe200078ec0ff */
[----:B------:R-:W-:-:S03]  /*02b0*/  VIADD R10, R10, UR4 ;  /* 0x000000040a0a7c36 */ /* 0x000fc60008000000 */
[----:B------:R-:W-:Y:S01]  /*02c0*/  ISETP.NE.U32.AND P0, PT, R11, 0x1, PT ;  /* 0x000000010b00780c */ /* 0x000fe20003f05070 */
[----:B------:R-:W-:-:S03]  /*02d0*/  IMAD R11, R10, 0x5, RZ ;  /* 0x000000050a0b7824 */ /* 0x000fc600078e02ff */
[----:B------:R-:W-:Y:S01]  /*02e0*/  R2P PR, R22, 0x7e ;  /* 0x0000007e16007804 */ /* 0x000fe20000000000 */
[----:B------:R-:W-:-:S08]  /*02f0*/  IMAD.WIDE.U32 R10, R11, 0x4, R8 ;  /* 0x000000040b0a7825 */ /* 0x000fd000078e0008 */
[----:B------:R-:W2:Y:S04]  /*0300*/  @!P0 LDG.E R16, desc[UR8][R10.64+0x10] ;  /* 0x000010080a108981 */ /* 0x000ea8000c1e1900 */
[----:B------:R-:W3:Y:S04]  /*0310*/  @P1 LDG.E R18, desc[UR8][R10.64+0x24] ;  /* 0x000024080a121981 */ /* 0x000ee8000c1e1900 */
[----:B------:R-:W4:Y:S04]  /*0320*/  @P2 LDG.E R20, desc[UR8][R10.64+0x38] ;  /* 0x000038080a142981 */ /* 0x000f28000c1e1900 */
[----:B------:R-:W4:Y:S04]  /*0330*/  @P3 LDG.E R24, desc[UR8][R10.64+0x4c] ;  /* 0x00004c080a183981 */ /* 0x000f28000c1e1900 */
[----:B------:R-:W4:Y:S04]  /*0340*/  @P4 LDG.E R26, desc[UR8][R10.64+0x60] ;  /* 0x000060080a1a4981 */ /* 0x000f28000c1e1900 */
[----:B------:R-:W4:Y:S04]  /*0350*/  @!P0 LDG.E R17, desc[UR8][R10.64+0x4] ;  /* 0x000004080a118981 */ /* 0x000f28000c1e1900 */
[----:B------:R-:W4:Y:S04]  /*0360*/  @!P0 LDG.E R19, desc[UR8][R10.64+0xc] ;  /* 0x00000c080a138981 */ /* 0x000f28000c1e1900 */
[----:B------:R-:W4:Y:S04]  /*0370*/  @P1 LDG.E R21, desc[UR8][R10.64+0x18] ;  /* 0x000018080a151981 */ /* 0x000f28000c1e1900 */
[----:B------:R-:W4:Y:S04]  /*0380*/  @P3 LDG.E R23, desc[UR8][R10.64+0x40] ;  /* 0x000040080a173981 */ /* 0x000f28000c1e1900 */
[----:B------:R-:W4:Y:S04]  /*0390*/  @P5 LDG.E R25, desc[UR8][R10.64+0x70] ;  /* 0x000070080a195981 */ /* 0x000f28000c1e1900 */
[----:B------:R-:W4:Y:S01]  /*03a0*/  @P6 LDG.E R28, desc[UR8][R10.64+0x88] ;  /* 0x000088080a1c6981 */ /* 0x000f22000c1e1900 */
[----:B--2---:R-:W-:-:S03]  /*03b0*/  @!P0 LOP3.LUT R7, R7, R16, RZ, 0x3c, !PT ;  /* 0x0000001007078212 */ /* 0x004fc600078e3cff */
[----:B------:R-:W2:Y:S01]  /*03c0*/  @!P0 LDG.E R16, desc[UR8][R10.64] ;  /* 0x000000080a108981 */ /* 0x000ea2000c1e1900 */
[----:B---3--:R-:W-:-:S03]  /*03d0*/  @P1 LOP3.LUT R7, R7, R18, RZ, 0x3c, !PT ;  /* 0x0000001207071212 */ /* 0x008fc600078e3cff */
[----:B------:R-:W3:Y:S01]  /*03e0*/  @!P0 LDG.E R18, desc[UR8][R10.64+0x8] ;  /* 0x000008080a128981 */ /* 0x000ee2000c1e1900 */
[----:B----4-:R-:W-:-:S03]  /*03f0*/  @P2 LOP3.LUT R7, R7, R20, RZ, 0x3c, !PT ;  /* 0x0000001407072212 */ /* 0x010fc600078e3cff */
[----:B------:R-:W4:Y:S01]  /*0400*/  @P1 LDG.E R20, desc[UR8][R10.64+0x14] ;  /* 0x000014080a141981 */ /* 0x000f22000c1e1900 */
[----:B------:R-:W-:-:S03]  /*0410*/  @P3 LOP3.LUT R7, R7, R24, RZ, 0x3c, !PT ;  /* 0x0000001807073212 */ /* 0x000fc600078e3cff */
[----:B------:R-:W4:Y:S01]  /*0420*/  @P5 LDG.E R24, desc[UR8][R10.64+0x74] ;  /* 0x000074080a185981 */ /* 0x000f22000c1e1900 */
[----:B------:R-:W-:-:S03]  /*0430*/  @P4 LOP3.LUT R7, R7, R26, RZ, 0x3c, !PT ;  /* 0x0000001a07074212 */ /* 0x000fc600078e3cff */
[----:B------:R-:W4:Y:S01]  /*0440*/  @P3 LDG.E R26, desc[UR8][R10.64+0x44] ;  /* 0x000044080a1a3981 */ /* 0x000f22000c1e1900 */
[----:B------:R-:W-:-:S03]  /*0450*/  @!P0 LOP3.LUT R4, R4, R17, RZ, 0x3c, !PT ;  /* 0x0000001104048212 */ /* 0x000fc600078e3cff */
[----:B------:R-:W4:Y:S01]  /*0460*/  @P1 LDG.E R17, desc[UR8][R10.64+0x20] ;  /* 0x000020080a111981 */ /* 0x000f22000c1e1900 */
[----:B------:R-:W-:-:S03]  /*0470*/  @!P0 LOP3.LUT R6, R6, R19, RZ, 0x3c, !PT ;  /* 0x0000001306068212 */ /* 0x000fc600078e3cff */
[----:B------:R-:W4:Y:S01]  /*0480*/  @P2 LDG.E R19, desc[UR8][R10.64+0x2c] ;  /* 0x00002c080a132981 */ /* 0x000f22000c1e1900 */
[----:B------:R-:W-:-:S03]  /*0490*/  @P1 LOP3.LUT R4, R4, R21, RZ, 0x3c, !PT ;  /* 0x0000001504041212 */ /* 0x000fc600078e3cff */
[----:B------:R-:W4:Y:S01]  /*04a0*/  @P2 LDG.E R21, desc[UR8][R10.64+0x34] ;  /* 0x000034080a152981 */ /* 0x000f22000c1e1900 */
[----:B--2---:R-:W-:-:S03]  /*04b0*/  @!P0 LOP3.LUT R3, R3, R16, RZ, 0x3c, !PT ;  /* 0x0000001003038212 */ /* 0x004fc600078e3cff */
[----:B------:R-:W2:Y:S01]  /*04c0*/  @P1 LDG.E R16, desc[UR8][R10.64+0x1c] ;  /* 0x00001c080a101981 */ /* 0x000ea2000c1e1900 */
[----:B---3--:R-:W-:-:S03]  /*04d0*/  @!P0 LOP3.LUT R5, R5, R18, RZ, 0x3c, !PT ;  /* 0x0000001205058212 */ /* 0x008fc600078e3cff */
[----:B------:R-:W3:Y:S01]  /*04e0*/  @P2 LDG.E R18, desc[UR8][R10.64+0x28] ;  /* 0x000028080a122981 */ /* 0x000ee2000c1e1900 */
[----:B----4-:R-:W-:-:S03]  /*04f0*/  @P1 LOP3.LUT R3, R3, R20, RZ, 0x3c, !PT ;  /* 0x0000001403031212 */ /* 0x010fc600078e3cff */
[----:B------:R-:W4:Y:S01]  /*0500*/  @P2 LDG.E R20, desc[UR8][R10.64+0x30] ;  /* 0x000030080a142981 */ /* 0x000f22000c1e1900 */
[----:B------:R-:W-:-:S03]  /*0510*/  @P5 LOP3.LUT R7, R7, R24, RZ, 0x3c, !PT ;  /* 0x0000001807075212 */ /* 0x000fc600078e3cff */
[----:B------:R-:W4:Y:S01]  /*0520*/  @P3 LDG.E R24, desc[UR8][R10.64+0x3c] ;  /* 0x00003c080a183981 */ /* 0x000f22000c1e1900 */
[----:B------:R-:W-:-:S03]  /*0530*/  @P1 LOP3.LUT R6, R6, R17, RZ, 0x3c, !PT ;  /* 0x0000001106061212 */ /* 0x000fc600078e3cff */
[----:B------:R-:W4:Y:S01]  /*0540*/  @P3 LDG.E R17, desc[UR8][R10.64+0x48] ;  /* 0x000048080a113981 */ /* 0x000f22000c1e1900 */
[----:B------:R-:W-:-:S03]  /*0550*/  @P2 LOP3.LUT R4, R4, R19, RZ, 0x3c, !PT ;  /* 0x0000001304042212 */ /* 0x000fc600078e3cff */
[----:B------:R-:W4:Y:S01]  /*0560*/  @P4 LDG.E R19, desc[UR8][R10.64+0x54] ;  /* 0x000054080a134981 */ /* 0x000f22000c1e1900 */
[----:B------:R-:W-:Y:S02]  /*0570*/  @P2 LOP3.LUT R6, R6, R21, RZ, 0x3c, !PT ;  /* 0x0000001506062212 */ /* 0x000fe400078e3cff */
[----:B------:R-:W-:Y:S01]  /*0580*/  @P3 LOP3.LUT R4, R4, R23, RZ, 0x3c, !PT ;  /* 0x0000001704043212 */ /* 0x000fe200078e3cff */
[----:B------:R-:W4:Y:S04]  /*0590*/  @P4 LDG.E R21, desc[UR8][R10.64+0x5c] ;  /* 0x00005c080a154981 */ /* 0x000f28000c1e1900 */
[----:B------:R-:W4:Y:S01]  /*05a0*/  @P5 LDG.E R23, desc[UR8][R10.64+0x68] ;  /* 0x000068080a175981 */ /* 0x000f22000c1e1900 */
[----:B--2---:R-:W-:-:S03]  /*05b0*/  @P1 LOP3.LUT R5, R5, R16, RZ, 0x3c, !PT ;  /* 0x0000001005051212 */ /* 0x004fc600078e3cff */
[----:B------:R-:W2:Y:S01]  /*05c0*/  @P4 LDG.E R16, desc[UR8][R10.64+0x50] ;  /* 0x000050080a104981 */ /* 0x000ea2000c1e1900 */
[----:B---3--:R-:W-:-:S03]  /*05d0*/  @P2 LOP3.LUT R3, R3, R18, RZ, 0x3c, !PT ;  /* 0x0000001203032212 */ /* 0x008fc600078e3cff */
[----:B------:R-:W3:Y:S01]  /*05e0*/  @P4 LDG.E R18, desc[UR8][R10.64+0x58] ;  /* 0x000058080a124981 */ /* 0x000ee2000c1e1900 */
[----:B----4-:R-:W-:-:S03]  /*05f0*/  @P2 LOP3.LUT R5, R5, R20, RZ, 0x3c, !PT ;  /* 0x0000001405052212 */ /* 0x010fc600078e3cff */
[----:B------:R-:W4:Y:S01]  /*0600*/  @P5 LDG.E R20, desc[UR8][R10.64+0x64] ;  /* 0x000064080a145981 */ /* 0x000f22000c1e1900 */
[----:B------:R-:W-:-:S03]  /*0610*/  @P3 LOP3.LUT R3, R3, R24, RZ, 0x3c, !PT ;  /* 0x0000001803033212 */ /* 0x000fc600078e3cff */
[----:B------:R-:W4:Y:S01]  /*0620*/  @P5 LDG.E R24, desc[UR8][R10.64+0x6c] ;  /* 0x00006c080a185981 */ /* 0x000f22000c1e1900 */
[----:B------:R-:W-:Y:S02]  /*0630*/  LOP3.LUT P0, RZ, R22, 0x80, RZ, 0xc0, !PT ;  /* 0x0000008016ff7812 */ /* 0x000fe4000780c0ff */
[----:B------:R-:W-:Y:S02]  /*0640*/  @P3 LOP3.LUT R5, R5, R26, RZ, 0x3c, !PT ;  /* 0x0000001a05053212 */ /* 0x000fe400078e3cff */
[----:B------:R-:W-:Y:S02]  /*0650*/  @P3 LOP3.LUT R6, R6, R17, RZ, 0x3c, !PT ;  /* 0x0000001106063212 */ /* 0x000fe400078e3cff */
[----:B------:R-:W4:Y:S01]  /*0660*/  @P6 LDG.E R17, desc[UR8][R10.64+0x7c] ;  /* 0x00007c080a116981 */ /* 0x000f22000c1e1900 */
[----:B------:R-:W-:-:S03]  /*0670*/  @P4 LOP3.LUT R4, R4, R19, RZ, 0x3c, !PT ;  /* 0x0000001304044212 */ /* 0x000fc600078e3cff */
[----:B------:R-:W4:Y:S01]  /*0680*/  @P6 LDG.E R19, desc[UR8][R10.64+0x84] ;  /* 0x000084080a136981 */ /* 0x000f22000c1e1900 */
[----:B------:R-:W-:-:S03]  /*0690*/  @P4 LOP3.LUT R6, R6, R21, RZ, 0x3c, !PT ;  /* 0x0000001506064212 */ /* 0x000fc600078e3cff */
[----:B------:R-:W4:Y:S01]  /*06a0*/  @P0 LDG.E R26, desc[UR8][R10.64+0x9c] ;  /* 0x00009c080a1a0981 */ /* 0x000f22000c1e1900 */
[----:B------:R-:W-:-:S03]  /*06b0*/  @P5 LOP3.LUT R4, R4, R23, RZ, 0x3c, !PT ;  /* 0x0000001704045212 */ /* 0x000fc600078e3cff */
        /* <DEDUP_REMOVED lines=10> */
[----:B------:R-:W-:Y:S02]  /*0760*/  @P5 LOP3.LUT R6, R6, R25, RZ, 0x3c, !PT ;  /* 0x0000001906065212 */ /* 0x000fe400078e3cff */
[----:B------:R-:W-:Y:S02]  /*0770*/  @P6 LOP3.LUT R7, R7, R28, RZ, 0x3c, !PT ;  /* 0x0000001c07076212 */ /* 0x000fe400078e3cff */
[----:B------:R-:W-:Y:S02]  /*0780*/  @P6 LOP3.LUT R4, R4, R17, RZ, 0x3c, !PT ;  /* 0x0000001104046212 */ /* 0x000fe400078e3cff */
[----:B------:R-:W-:Y:S02]  /*0790*/  @P6 LOP3.LUT R6, R6, R19, RZ, 0x3c, !PT ;  /* 0x0000001306066212 */ /* 0x000fe400078e3cff */
[----:B------:R-:W-:Y:S02]  /*07a0*/  @P0 LOP3.LUT R7, R7, R26, RZ, 0x3c, !PT ;  /* 0x0000001a07070212 */ /* 0x000fe400078e3cff */
[----:B------:R-:W-:-:S02]  /*07b0*/  @P0 LOP3.LUT R4, R4, R21, RZ, 0x3c, !PT ;  /* 0x0000001504040212 */ /* 0x000fc400078e3cff */
[----:B------:R-:W-:Y:S02]  /*07c0*/  @P0 LOP3.LUT R6, R6, R23, RZ, 0x3c, !PT ;  /* 0x0000001706060212 */ /* 0x000fe400078e3cff */
[----:B--2---:R-:W-:Y:S02]  /*07d0*/  @P6 LOP3.LUT R3, R3, R16, RZ, 0x3c, !PT ;  /* 0x0000001003036212 */ /* 0x004fe400078e3cff */
[----:B---3--:R-:W-:Y:S02]  /*07e0*/  @P6 LOP3.LUT R5, R5, R18, RZ, 0x3c, !PT ;  /* 0x0000001205056212 */ /* 0x008fe400078e3cff */
[----:B----4-:R-:W-:Y:S02]  /*07f0*/  @P0 LOP3.LUT R3, R3, R20, RZ, 0x3c, !PT ;  /* 0x0000001403030212 */ /* 0x010fe400078e3cff */
[----:B------:R-:W-:Y:S02]  /*0800*/  @P0 LOP3.LUT R5, R5, R24, RZ, 0x3c, !PT ;  /* 0x0000001805050212 */ /* 0x000fe400078e3cff */
[----:B------:R-:W-:-:S13]  /*0810*/  R2P PR, R22.B1, 0x7f ;  /* 0x0000007f16007804 */ /* 0x000fda0000001000 */
[----:B------:R-:W2:Y:S04]  /*0820*/  @P0 LDG.E R18, desc[UR8][R10.64+0xa0] ;  /* 0x0000a0080a120981 */ /* 0x000ea8000c1e1900 */
[----:B------:R-:W3:Y:S04]  /*0830*/  @P0 LDG.E R19, desc[UR8][R10.64+0xa4] ;  /* 0x0000a4080a130981 */ /* 0x000ee8000c1e1900 */
[----:B------:R-:W4:Y:S04]  /*0840*/  @P0 LDG.E R20, desc[UR8][R10.64+0xa8] ;  /* 0x0000a8080a140981 */ /* 0x000f28000c1e1900 */
[----:B------:R-:W4:Y:S04]  /*0850*/  @P0 LDG.E R21, desc[UR8][R10.64+0xac] ;  /* 0x0000ac080a150981 */ /* 0x000f28000c1e1900 */
[----:B------:R-:W4:Y:S04]  /*0860*/  @P0 LDG.E R24, desc[UR8][R10.64+0xb0] ;  /* 0x0000b0080a180981 */ /* 0x000f28000c1e1900 */
[----:B------:R-:W4:Y:S04]  /*0870*/  @P1 LDG.E R16, desc[UR8][R10.64+0xbc] ;  /* 0x0000bc080a101981 */ /* 0x000f28000c1e1900 */
[----:B------:R-:W4:Y:S04]  /*0880*/  @P1 LDG.E R26, desc[UR8][R10.64+0xb4] ;  /* 0x0000b4080a1a1981 */ /* 0x000f28000c1e1900 */
        /* <DEDUP_REMOVED lines=11> */
[----:B------:R-:W-:Y:S01]  /*0940*/  LOP3.LUT P0, RZ, R22, 0x8000, RZ, 0xc0, !PT ;  /* 0x0000800016ff7812 */ /* 0x000fe2000780c0ff */
[----:B------:R-:W4:Y:S01]  /*0950*/  @P2 LDG.E R24, desc[UR8][R10.64+0xd8] ;  /* 0x0000d8080a182981 */ /* 0x000f22000c1e1900 */
[----:B------:R-:W-:-:S03]  /*0960*/  @P1 LOP3.LUT R5, R5, R16, RZ, 0x3c, !PT ;  /* 0x0000001005051212 */ /* 0x000fc600078e3cff */
[----:B------:R-:W4:Y:S01]  /*0970*/  @P2 LDG.E R22, desc[UR8][R10.64+0xd0] ;  /* 0x0000d0080a162981 */ /* 0x000f22000c1e1900 */
[----:B------:R-:W-:-:S03]  /*0980*/  @P1 LOP3.LUT R3, R3, R26, RZ, 0x3c, !PT ;  /* 0x0000001a03031212 */ /* 0x000fc600078e3cff */
[----:B------:R-:W4:Y:S01]  /*0990*/  @P3 LDG.E R16, desc[UR8][R10.64+0xe4] ;  /* 0x0000e4080a103981 */ /* 0x000f22000c1e1900 */
[----:B------:R-:W-:-:S03]  /*09a0*/  @P1 LOP3.LUT R4, R4, R23, RZ, 0x3c, !PT ;  /* 0x0000001704041212 */ /* 0x000fc600078e3cff */
[----:B------:R-:W4:Y:S01]  /*09b0*/  @P3 LDG.E R26, desc[UR8][R10.64+0xdc] ;  /* 0x0000dc080a1a3981 */ /* 0x000f22000c1e1900 */
[----:B------:R-:W-:-:S03]  /*09c0*/  @P1 LOP3.LUT R6, R6, R17, RZ, 0x3c, !PT ;  /* 0x0000001106061212 */ /* 0x000fc600078e3cff */
        /* <DEDUP_REMOVED lines=43> */
[----:B------:R-:W-:-:S04]  /*0c80*/  UIADD3 UR4, UPT, UPT, UR4, 0x10, URZ ;  /* 0x0000001004047890 */ /* 0x000fc8000fffe0ff */
[----:B------:R-:W-:Y:S01]  /*0c90*/  UISETP.NE.AND UP0, UPT, UR4, 0x20, UPT ;  /* 0x000000200400788c */ /* 0x000fe2000bf05270 */
[----:B--2---:R-:W-:Y:S02]  /*0ca0*/  @P5 LOP3.LUT R7, R7, R18, RZ, 0x3c, !PT ;  /* 0x0000001207075212 */ /* 0x004fe400078e3cff */
[----:B---3--:R-:W-:Y:S02]  /*0cb0*/  @P6 LOP3.LUT R4, R4, R19, RZ, 0x3c, !PT ;  /* 0x0000001304046212 */ /* 0x008fe400078e3cff */
[----:B----4-:R-:W-:Y:S02]  /*0cc0*/  @P6 LOP3.LUT R3, R3, R20, RZ, 0x3c, !PT ;  /* 0x0000001403036212 */ /* 0x010fe400078e3cff */
[----:B------:R-:W-:Y:S02]  /*0cd0*/  @P6 LOP3.LUT R6, R6, R21, RZ, 0x3c, !PT ;  /* 0x0000001506066212 */ /* 0x000fe400078e3cff */
[----:B------:R-:W-:Y:S02]  /*0ce0*/  @P6 LOP3.LUT R5, R5, R22, RZ, 0x3c, !PT ;  /* 0x0000001605056212 */ /* 0x000fe400078e3cff */
[----:B------:R-:W-:-:S02]  /*0cf0*/  @P6 LOP3.LUT R7, R7, R16, RZ, 0x3c, !PT ;  /* 0x0000001007076212 */ /* 0x000fc400078e3cff */
[----:B------:R-:W-:Y:S02]  /*0d00*/  @P0 LOP3.LUT R3, R3, R24, RZ, 0x3c, !PT ;  /* 0x0000001803030212 */ /* 0x000fe400078e3cff */
[----:B------:R-:W-:Y:S02]  /*0d10*/  @P0 LOP3.LUT R7, R7, R28, RZ, 0x3c, !PT ;  /* 0x0000001c07070212 */ /* 0x000fe400078e3cff */
[----:B------:R-:W-:Y:S02]  /*0d20*/  @P0 LOP3.LUT R5, R5, R26, RZ, 0x3c, !PT ;  /* 0x0000001a05050212 */ /* 0x000fe400078e3cff */
[----:B------:R-:W-:Y:S02]  /*0d30*/  @P0 LOP3.LUT R6, R6, R23, RZ, 0x3c, !PT ;  /* 0x0000001706060212 */ /* 0x000fe400078e3cff */
[----:B------:R-:W-:Y:S01]  /*0d40*/  @P0 LOP3.LUT R4, R4, R17, RZ, 0x3c, !PT ;  /* 0x0000001104040212 */ /* 0x000fe200078e3cff */
[----:B------:R-:W-:Y:S06]  /*0d50*/  BRA.U UP0, `(.L_x_69) ;  /* 0xfffffff500487547 */ /* 0x000fec000b83ffff */
[----:B------:R-:W-:-:S05]  /*0d60*/  VIADD R0, R0, 0x1 ;  /* 0x0000000100007836 */ /* 0x000fca0000000000 */
[----:B------:R-:W-:-:S13]  /*0d70*/  ISETP.NE.AND P0, PT, R0, 0x5, PT ;  /* 0x000000050000780c */ /* 0x000fda0003f05270 */
[----:B------:R-:W-:Y:S05]  /*0d80*/  @P0 BRA `(.L_x_70) ;  /* 0xfffffff400300947 */ /* 0x000fea000383ffff */
[----:B------:R-:W-:Y:S01]  /*0d90*/  LOP3.LUT R0, R13, 0x3, RZ, 0xc0, !PT ;  /* 0x000000030d007812 */ /* 0x000fe200078ec0ff */
[----:B------:R0:W-:Y:S03]  /*0da0*/  STL [R1+0x4], R3 ;  /* 0x0000040301007387 */ /* 0x0001e60000100800 */
[----:B------:R-:W-:Y:S01]  /*0db0*/  ISETP.NE.U32.AND P0, PT, R0, 0x1, PT ;  /* 0x000000010000780c */ /* 0x000fe20003f05070 */
[----:B------:R0:W-:Y:S03]  /*0dc0*/  STL.64 [R1+0x8], R4 ;  /* 0x0000080401007387 */ /* 0x0001e60000100a00 */
[----:B------:R-:W-:Y:S01]  /*0dd0*/  ISETP.NE.AND.EX P0, PT, RZ, RZ, PT, P0 ;  /* 0x000000ffff00720c */ /* 0x000fe20003f05300 */
[----:B------:R0:W-:-:S12]  /*0de0*/  STL.64 [R1+0x10], R6 ;  /* 0x0000100601007387 */ /* 0x0001d80000100a00 */
[----:B0-----:R-:W-:Y:S05]  /*0df0*/  @!P0 BRA `(.L_x_68) ;  /* 0x0000001800088947 */ /* 0x001fea0003800000 */
[----:B------:R-:W-:Y:S01]  /*0e00*/  UMOV UR4, URZ ;  /* 0x000000ff00047c82 */ /* 0x000fe20008000000 */
[----:B------:R-:W-:Y:S01]  /*0e10*/  UMOV UR5, URZ ;  /* 0x000000ff00057c82 */ /* 0x000fe20008000000 */
[----:B------:R-:W-:Y:S02]  /*0e20*/  IMAD.MOV.U32 R0, RZ, RZ, RZ ;  /* 0x000000ffff007224 */ /* 0x000fe400078e00ff */
[----:B------:R-:W-:Y:S02]  /*0e30*/  IMAD.MOV.U32 R3, RZ, RZ, RZ ;  /* 0x000000ffff037224 */ /* 0x000fe400078e00ff */
[----:B------:R-:W-:Y:S02]  /*0e40*/  IMAD.U32 R7, RZ, RZ, UR4 ;  /* 0x00000004ff077e24 */ /* 0x000fe4000f8e00ff */
[----:B------:R-:W-:Y:S02]  /*0e50*/  IMAD.U32 R6, RZ, RZ, UR5 ;  /* 0x00000005ff067e24 */ /* 0x000fe4000f8e00ff */
[----:B------:R-:W-:-:S02]  /*0e60*/  IMAD.U32 R5, RZ, RZ, UR4 ;  /* 0x00000004ff057e24 */ /* 0x000fc4000f8e00ff */
[----:B------:R-:W-:-:S07]  /*0e70*/  IMAD.U32 R4, RZ, RZ, UR5 ;  /* 0x00000005ff047e24 */ /* 0x000fce000f8e00ff */
.L_x_72:
[----:B------:R-:W-:-:S06]  /*0e80*/  IMAD R15, R0, 0x4, R1 ;  /* 0x00000004000f7824 */ /* 0x000fcc00078e0201 */
[----:B------:R-:W5:Y:S01]  /*0e90*/  LDL R15, [R15+0x4] ;  /* 0x000004000f0f7983 */ /* 0x000f620000100800 */
[----:B------:R-:W-:-:S05]  /*0ea0*/  UMOV UR4, URZ ;  /* 0x000000ff00047c82 */ /* 0x000fca0008000000 */
.L_x_71:
        /* <DEDUP_REMOVED lines=183> */
[----:B0-----:R-:W-:Y:S05]  /*1a20*/  @P0 BRA `(.L_x_68) ;  /* 0x0000000800fc0947 */ /* 0x001fea0003800000 */
        /* <DEDUP_REMOVED lines=8> */
.L_x_74:
[----:B------:R-:W-:-:S06]  /*1ab0*/  IMAD R15, R0, 0x4, R1 ;  /* 0x00000004000f7824 */ /* 0x000fcc00078e0201 */
[----:B------:R-:W5:Y:S01]  /*1ac0*/  LDL R15, [R15+0x4] ;  /* 0x000004000f0f7983 */ /* 0x000f620000100800 */
[----:B------:R-:W-:-:S05]  /*1ad0*/  UMOV UR4, URZ ;  /* 0x000000ff00047c82 */ /* 0x000fca0008000000 */
.L_x_73:
        /* <DEDUP_REMOVED lines=177> */
[----:B------:R0:W-:Y:S04]  /*25f0*/  STL [R1+0x4], R3 ;  /* 0x0000040301007387 */ /* 0x0001e80000100800 */
[----:B------:R0:W-:Y:S04]  /*2600*/  STL.64 [R1+0x8], R4 ;  /* 0x0000080401007387 */ /* 0x0001e80000100a00 */
[----:B------:R0:W-:Y:S02]  /*2610*/  STL.64 [R1+0x10], R6 ;  /* 0x0000100601007387 */ /* 0x0001e40000100a00 */
.L_x_68:
[----:B------:R-:W-:Y:S05]  /*2620*/  BSYNC.RECONVERGENT B1 ;  /* 0x0000000000017941 */ /* 0x000fea0003800200 */
.L_x_67:
[C---:B------:R-:W-:Y:S01]  /*2630*/  ISETP.GT.U32.AND P0, PT, R13.reuse, 0x3, PT ;  /* 0x000000030d00780c */ /* 0x040fe20003f04070 */
[----:B------:R-:W-:Y:S01]  /*2640*/  VIADD R12, R12, 0x1 ;  /* 0x000000010c0c7836 */ /* 0x000fe20000000000 */
[--C-:B------:R-:W-:Y:S02]  /*2650*/  SHF.R.U64 R13, R13, 0x2, R14.reuse ;  /* 0x000000020d0d7819 */ /* 0x100fe4000000120e */
[----:B------:R-:W-:Y:S02]  /*2660*/  ISETP.GT.U32.AND.EX P0, PT, R14, RZ, PT, P0 ;  /* 0x000000ff0e00720c */ /* 0x000fe40003f04100 */
[----:B------:R-:W-:-:S11]  /*2670*/  SHF.R.U32.HI R14, RZ, 0x2, R14 ;  /* 0x00000002ff0e7819 */ /* 0x000fd6000001160e */
[----:B------:R-:W-:Y:S05]  /*2680*/  @P0 BRA `(.L_x_75) ;  /* 0xffffffd800c40947 */ /* 0x000fea000383ffff */
.L_x_66:
[----:B------:R-:W-:Y:S05]  /*2690*/  BSYNC.RECONVERGENT B0 ;  /* 0x0000000000007941 */ /* 0x000fea0003800200 */
.L_x_65:
[----:B------:R-:W2:Y:S02]  /*26a0*/  LDC R0, c[0x0][0x39c] ;  /* 0x0000e700ff007b82 */ /* 0x000ea40000000800 */
[----:B--2---:R-:W-:-:S13]  /*26b0*/  ISETP.GE.AND P0, PT, R0, 0x1, PT ;  /* 0x000000010000780c */ /* 0x004fda0003f06270 */
[----:B------:R-:W-:Y:S05]  /*26c0*/  @!P0 EXIT ;  /* 0x000000000000894d */ /* 0x000fea0003800000 */
[----:B------:R-:W2:Y:S01]  /*26d0*/  LDCU.64 UR4, c[0x0][0x380] ;  /* 0x00007000ff0477ac */ /* 0x000ea20008000a00 */
[----:B------:R-:W-:Y:S01]  /*26e0*/  IMAD.MOV.U32 R28, RZ, RZ, RZ ;  /* 0x000000ffff1c7224 */ /* 0x000fe200078e00ff */
[----:B--2---:R-:W-:Y:S02]  /*26f0*/  ULOP3.LUT UR12, UR5, 0xf, URZ, 0xc0, !UPT ;  /* 0x0000000f050c7892 */ /* 0x004fe4000f8ec0ff */
[----:B------:R-:W-:Y:S02]  /*2700*/  ULOP3.LUT UR13, UR5, 0x7, URZ, 0xc0, !UPT ;  /* 0x00000007050d7892 */ /* 0x000fe4000f8ec0ff */
[----:B------:R-:W-:Y:S02]  /*2710*/  ULOP3.LUT UR14, UR5, 0x7ffffff0, URZ, 0xc0, !UPT ;  /* 0x7ffffff0050e7892 */ /* 0x000fe4000f8ec0ff */
[----:B------:R-:W-:Y:S02]  /*2720*/  UIADD3 UR4, UPT, UPT, UR4, -0x1, URZ ;  /* 0xffffffff04047890 */ /* 0x000fe4000fffe0ff */
[----:B------:R-:W-:-:S12]  /*2730*/  ULOP3.LUT UR5, UR5, 0x3, URZ, 0xc0, !UPT ;  /* 0x0000000305057892 */ /* 0x000fd8000f8ec0ff */
.L_x_111:
[----:B------:R-:W2:Y:S01]  /*2740*/  LDCU UR7, c[0x0][0x380] ;  /* 0x00007000ff0777ac */ /* 0x000ea20008000800 */
[----:B------:R-:W-:Y:S01]  /*2750*/  VIADD R28, R28, 0x1 ;  /* 0x000000011c1c7836 */ /* 0x000fe20000000000 */
[----:B------:R-:W3:Y:S01]  /*2760*/  LDCU UR6, c[0x0][0x39c] ;  /* 0x00007380ff0677ac */ /* 0x000ee20008000800 */
[----:B--2---:R-:W-:-:S03]  /*2770*/  IMAD.U32 R9, RZ, RZ, UR7 ;  /* 0x00000007ff097e24 */ /* 0x004fc6000f8e00ff */
[----:B---3--:R-:W-:Y:S02]  /*2780*/  ISETP.NE.AND P3, PT, R28, UR6, PT ;  /* 0x000000061c007c0c */ /* 0x008fe4000bf65270 */
[----:B------:R-:W-:-:S13]  /*2790*/  ISETP.GE.AND P0, PT, R9, 0x1, PT ;  /* 0x000000010900780c */ /* 0x000fda0003f06270 */
[----:B01----:R-:W-:Y:S05]  /*27a0*/  @!P0 BRA `(.L_x_76) ;  /* 0x0000001000d88947 */ /* 0x003fea0003800000 */
[----:B------:R-:W2:Y:S02]  /*27b0*/  LDCU UR6, c[0x0][0x384] ;  /* 0x00007080ff0677ac */ /* 0x000ea40008000800 */
[----:B--2---:R-:W-:-:S09]  /*27c0*/  UISETP.GE.AND UP0, UPT, UR6, 0x1, UPT ;  /* 0x000000010600788c */ /* 0x004fd2000bf06270 */
[----:B------:R-:W-:Y:S05]  /*27d0*/  BRA.U !UP0, `(.L_x_77) ;  /* 0x0000000d086c7547 */ /* 0x000fea000b800000 */
[----:B------:R-:W-:Y:S01]  /*27e0*/  BSSY.RECONVERGENT B0, `(.L_x_78) ;  /* 0x00000d9000007945 */ /* 0x000fe20003800200 */
[----:B------:R-:W-:Y:S02]  /*27f0*/  IMAD.MOV.U32 R0, RZ, RZ, RZ ;  /* 0x000000ffff007224 */ /* 0x000fe400078e00ff */
[----:B------:R-:W-:-:S07]  /*2800*/  IMAD.MOV.U32 R8, RZ, RZ, R2 ;  /* 0x000000ffff087224 */ /* 0x000fce00078e0002 */
.L_x_89:
[----:B01----:R-:W-:Y:S01]  /*2810*/  SHF.R.U32.HI R10, RZ, 0x2, R3 ;  /* 0x00000002ff0a7819 */ /* 0x003fe20000011603 */
[----:B------:R-:W2:Y:S01]  /*2820*/  LDCU UR6, c[0x0][0x384] ;  /* 0x00007080ff0677ac */ /* 0x000ea20008000800 */
[----:B------:R-:W-:Y:S02]  /*2830*/  VIADD R8, R8, 0x587c5 ;  /* 0x000587c508087836 */ /* 0x000fe40000000000 */
[----:B------:R-:W-:Y:S01]  /*2840*/  LOP3.LUT R10, R10, R3, RZ, 0x3c, !PT ;  /* 0x000000030a0a7212 */ /* 0x000fe200078e3cff */
[----:B01----:R-:W-:Y:S02]  /*2850*/  IMAD.SHL.U32 R3, R7, 0x10, RZ ;  /* 0x0000001007037824 */ /* 0x003fe400078e00ff */
[----:B------:R-:W-:Y:S02]  /*2860*/  IMAD.MOV.U32 R14, RZ, RZ, RZ ;  /* 0x000000ffff0e7224 */ /* 0x000fe400078e00ff */
[----:B------:R-:W-:Y:S02]  /*2870*/  IMAD.SHL.U32 R9, R10, 0x2, RZ ;  /* 0x000000020a097824 */ /* 0x000fe400078e00ff */
[----:B------:R-:W-:-:S03]  /*2880*/  IMAD.MOV.U32 R23, RZ, RZ, RZ ;  /* 0x000000ffff177224 */ /* 0x000fc600078e00ff */
[----:B------:R-:W-:-:S04]  /*2890*/  LOP3.LUT R10, R10, R9, R3, 0x96, !PT ;  /* 0x000000090a0a7212 */ /* 0x000fc800078e9603 */
[----:B------:R-:W-:Y:S01]  /*28a0*/  LOP3.LUT R11, R10, R7, RZ, 0x3c, !PT ;  /* 0x000000070a0b7212 */ /* 0x000fe200078e3cff */
[----:B--2---:R-:W-:Y:S01]  /*28b0*/  UISETP.GE.U32.AND UP0, UPT, UR6, 0x10, UPT ;  /* 0x000000100600788c */ /* 0x004fe2000bf06070 */
[----:B------:R-:W-:-:S03]  /*28c0*/  IMAD.MOV.U32 R10, RZ, RZ, 0x2f800000 ;  /* 0x2f800000ff0a7424 */ /* 0x000fc600078e00ff */
[----:B------:R-:W-:-:S05]  /*28d0*/  IMAD.IADD R3, R11, 0x1, R8 ;  /* 0x000000010b037824 */ /* 0x000fca00078e0208 */
[----:B------:R-:W-:-:S05]  /*28e0*/  I2FP.F32.U32 R3, R3 ;  /* 0x0000000300037245 */ /* 0x000fca0000201000 */
[----:B------:R-:W-:Y:S01]  /*28f0*/  FFMA R9, R3, R10, 1.1641532182693481445e-10 ;  /* 0x2f00000003097423 */ /* 0x000fe2000000000a */
[----:B------:R-:W-:Y:S02]  /*2900*/  IMAD.MOV.U32 R3, RZ, RZ, R4 ;  /* 0x000000ffff037224 */ /* 0x000fe400078e0004 */
[----:B------:R-:W-:Y:S02]  /*2910*/  IMAD.MOV.U32 R4, RZ, RZ, R5 ;  /* 0x000000ffff047224 */ /* 0x000fe400078e0005 */
[----:B------:R-:W-:Y:S02]  /*2920*/  IMAD.MOV.U32 R5, RZ, RZ, R6 ;  /* 0x000000ffff057224 */ /* 0x000fe400078e0006 */
[----:B------:R-:W-:Y:S02]  /*2930*/  IMAD.MOV.U32 R6, RZ, RZ, R7 ;  /* 0x000000ffff067224 */ /* 0x000fe400078e0007 */
[----:B------:R-:W-:Y:S01]  /*2940*/  IMAD.MOV.U32 R7, RZ, RZ, R11 ;  /* 0x000000ffff077224 */ /* 0x000fe200078e000b */
[----:B------:R-:W-:Y:S06]  /*2950*/  BRA.U !UP0, `(.L_x_79) ;  /* 0x0000000508287547 */ /* 0x000fec000b800000 */
[----:B------:R-:W-:Y:S01]  /*2960*/  BSSY.RECONVERGENT B1, `(.L_x_80) ;  /* 0x0000048000017945 */ /* 0x000fe20003800200 */
[----:B------:R-:W-:Y:S02]  /*2970*/  IMAD.MOV.U32 R14, RZ, RZ, RZ ;  /* 0x000000ffff0e7224 */ /* 0x000fe400078e00ff */
[----:B------:R-:W-:-:S07]  /*2980*/  IMAD.MOV.U32 R11, RZ, RZ, RZ ;  /* 0x000000ffff0b7224 */ /* 0x000fce00078e00ff */
.L_x_81:
[----:B------:R-:W0:Y:S01]  /*2990*/  LDC.64 R16, c[0x0][0x390] ;  /* 0x0000e400ff107b82 */ /* 0x000e220000000a00 */
[----:B------:R-:W1:Y:S02]  /*29a0*/  LDCU UR6, c[0x0][0x380] ;  /* 0x00007000ff0677ac */ /* 0x000e640008000800 */
[----:B-1----:R-:W-:-:S04]  /*29b0*/  IMAD R27, R11, UR6, R0 ;  /* 0x000000060b1b7c24 */ /* 0x002fc8000f8e0200 */
[C---:B------:R-:W-:Y:S02]  /*29c0*/  VIADD R13, R27.reuse, UR6 ;  /* 0x000000061b0d7c36 */ /* 0x040fe40008000000 */
[----:B0-----:R-:W-:-:S04]  /*29d0*/  IMAD.WIDE.U32 R26, R27, 0x20, R16 ;  /* 0x000000201b1a7825 */ /* 0x001fc800078e0010 */
[C-C-:B------:R-:W-:Y:S02]  /*29e0*/  IMAD.WIDE.U32 R18, R13.reuse, 0x20, R16.reuse ;  /* 0x000000200d127825 */ /* 0x140fe400078e0010 */
[----:B------:R-:W2:Y:S02]  /*29f0*/  LDG.E R27, desc[UR8][R26.64+0x1c] ;  /* 0x00001c081a1b7981 */ /* 0x000ea4000c1e1900 */
[----:B------:R-:W-:Y:S02]  /*2a00*/  VIADD R13, R13, UR6 ;  /* 0x000000060d0d7c36 */ /* 0x000fe40008000000 */
[----:B------:R0:W3:Y:S02]  /*2a10*/  LDG.E R25, desc[UR8][R18.64+0x1c] ;  /* 0x00001c0812197981 */ /* 0x0000e4000c1e1900 */
[----:B------:R-:W-:-:S04]  /*2a20*/  IMAD.WIDE.U32 R20, R13, 0x20, R16 ;  /* 0x000000200d147825 */ /* 0x000fc800078e0010 */
[----:B------:R-:W-:Y:S02]  /*2a30*/  VIADD R15, R13, UR6 ;  /* 0x000000060d0f7c36 */ /* 0x000fe40008000000 */
[----:B------:R-:W4:Y:S02]  /*2a40*/  LDG.E R21, desc[UR8][R20.64+0x1c] ;  /* 0x00001c0814157981 */ /* 0x000f24000c1e1900 */
[----:B------:R-:W-:-:S04]  /*2a50*/  IMAD.WIDE.U32 R12, R15, 0x20, R16 ;  /* 0x000000200f0c7825 */ /* 0x000fc800078e0010 */
[----:B------:R-:W-:Y:S01]  /*2a60*/  VIADD R15, R15, UR6 ;  /* 0x000000060f0f7c36 */ /* 0x000fe20008000000 */
[----:B------:R1:W5:Y:S03]  /*2a70*/  LDG.E R20, desc[UR8][R12.64+0x1c] ;  /* 0x00001c080c147981 */ /* 0x000366000c1e1900 */
[----:B------:R-:W-:-:S05]  /*2a80*/  IMAD.WIDE.U32 R22, R15, 0x20, R16 ;  /* 0x000000200f167825 */ /* 0x000fca00078e0010 */
[----:B------:R-:W5:Y:S01]  /*2a90*/  LDG.E R24, desc[UR8][R22.64+0x1c] ;  /* 0x00001c0816187981 */ /* 0x000f62000c1e1900 */
[----:B------:R-:W-:-:S04]  /*2aa0*/  VIADD R15, R15, UR6 ;  /* 0x000000060f0f7c36 */ /* 0x000fc80008000000 */
[C---:B------:R-:W-:Y:S02]  /*2ab0*/  VIADD R29, R15.reuse, UR6 ;  /* 0x000000060f1d7c36 */ /* 0x040fe40008000000 */
[----:B0-----:R-:W-:-:S04]  /*2ac0*/  IMAD.WIDE.U32 R18, R15, 0x20, R16 ;  /* 0x000000200f127825 */ /* 0x001fc800078e0010 */
[C---:B------:R-:W-:Y:S01]  /*2ad0*/  VIADD R15, R29.reuse, UR6 ;  /* 0x000000061d0f7c36 */ /* 0x040fe20008000000 */
[----:B------:R0:W5:Y:S01]  /*2ae0*/  LDG.E R10, desc[UR8][R18.64+0x1c] ;  /* 0x00001c08120a7981 */ /* 0x000162000c1e1900 */
[----:B-1----:R-:W-:-:S04]  /*2af0*/  IMAD.WIDE.U32 R12, R29, 0x20, R16 ;  /* 0x000000201d0c7825 */ /* 0x002fc800078e0010 */
[C---:B------:R-:W-:Y:S02]  /*2b00*/  VIADD R29, R15.reuse, UR6 ;  /* 0x000000060f1d7c36 */ /* 0x040fe40008000000 */
[--C-:B0-----:R-:W-:Y:S02]  /*2b10*/  IMAD.WIDE.U32 R18, R15, 0x20, R16.reuse ;  /* 0x000000200f127825 */ /* 0x101fe400078e0010 */
[----:B------:R-:W5:Y:S02]  /*2b20*/  LDG.E R15, desc[UR8][R12.64+0x1c] ;  /* 0x00001c080c0f7981 */ /* 0x000f64000c1e1900 */
[----:B------:R-:W-:-:S05]  /*2b30*/  IMAD.WIDE.U32 R22, R29, 0x20, R16 ;  /* 0x000000201d167825 */ /* 0x000fca00078e0010 */
[----:B------:R0:W5:Y:S01]  /*2b40*/  LDG.E R13, desc[UR8][R22.64+0x1c] ;  /* 0x00001c08160d7981 */ /* 0x000162000c1e1900 */
[----:B--2---:R-:W-:Y:S01]  /*2b50*/  FADD R26, R27, R14 ;  /* 0x0000000e1b1a7221 */ /* 0x004fe20000000000 */
[----:B------:R-:W-:Y:S02]  /*2b60*/  VIADD R27, R29, UR6 ;  /* 0x000000061d1b7c36 */ /* 0x000fe40008000000 */
[----:B------:R1:W2:Y:S01]  /*2b70*/  LDG.E R14, desc[UR8][R18.64+0x1c] ;  /* 0x00001c08120e7981 */ /* 0x0002a2000c1e1900 */
[----:B---3--:R-:W-:Y:S01]  /*2b80*/  FADD R29, R26, R25 ;  /* 0x000000191a1d7221 */ /* 0x008fe20000000000 */
[C---:B------:R-:W-:Y:S02]  /*2b90*/  VIADD R25, R27.reuse, UR6 ;  /* 0x000000061b197c36 */ /* 0x040fe40008000000 */
[----:B------:R-:W-:-:S04]  /*2ba0*/  IMAD.WIDE.U32 R26, R27, 0x20, R16 ;  /* 0x000000201b1a7825 */ /* 0x000fc800078e0010 */
[----:B0-----:R-:W-:Y:S02]  /*2bb0*/  VIADD R23, R25, UR6 ;  /* 0x0000000619177c36 */ /* 0x001fe40008000000 */
[----:B----4-:R-:W-:Y:S01]  /*2bc0*/  FADD R21, R29, R21 ;  /* 0x000000151d157221 */ /* 0x010fe20000000000 */
[----:B-1----:R-:W-:Y:S01]  /*2bd0*/  IMAD.WIDE.U32 R18, R25, 0x20, R16 ;  /* 0x0000002019127825 */ /* 0x002fe200078e0010 */
[----:B------:R-:W3:Y:S03]  /*2be0*/  LDG.E R12, desc[UR8][R26.64+0x1c] ;  /* 0x00001c081a0c7981 */ /* 0x000ee6000c1e1900 */
[----:B------:R-:W-:Y:S02]  /*2bf0*/  VIADD R25, R23, UR6 ;  /* 0x0000000617197c36 */ /* 0x000fe40008000000 */
[----:B------:R0:W4:Y:S01]  /*2c00*/  LDG.E R18, desc[UR8][R18.64+0x1c] ;  /* 0x00001c0812127981 */ /* 0x000122000c1e1900 */
[----:B-----5:R-:W-:Y:S01]  /*2c10*/  FADD R29, R21, R20 ;  /* 0x00000014151d7221 */ /* 0x020fe20000000000 */
[----:B------:R-:W-:-:S04]  /*2c20*/  IMAD.WIDE.U32 R20, R23, 0x20, R16 ;  /* 0x0000002017147825 */ /* 0x000fc800078e0010 */
[----:B------:R-:W-:-:S04]  /*2c30*/  IMAD.WIDE.U32 R22, R25, 0x20, R16 ;  /* 0x0000002019167825 */ /* 0x000fc800078e0010 */
[----:B0-----:R-:W-:Y:S01]  /*2c40*/  VIADD R19, R25, UR6 ;  /* 0x0000000619137c36 */ /* 0x001fe20008000000 */
[----:B------:R-:W5:Y:S01]  /*2c50*/  LDG.E R20, desc[UR8][R20.64+0x1c] ;  /* 0x00001c0814147981 */ /* 0x000f62000c1e1900 */
[----:B------:R-:W-:Y:S02]  /*2c60*/  FADD R29, R29, R24 ;  /* 0x000000181d1d7221 */ /* 0x000fe40000000000 */
[C---:B------:R-:W-:Y:S01]  /*2c70*/  VIADD R27, R19.reuse, UR6 ;  /* 0x00000006131b7c36 */ /* 0x040fe20008000000 */
[----:B------:R-:W5:Y:S01]  /*2c80*/  LDG.E R22, desc[UR8][R22.64+0x1c] ;  /* 0x00001c0816167981 */ /* 0x000f62000c1e1900 */
[----:B------:R-:W-:-:S04]  /*2c90*/  IMAD.WIDE.U32 R24, R19, 0x20, R16 ;  /* 0x0000002013187825 */ /* 0x000fc800078e0010 */
[C---:B------:R-:W-:Y:S02]  /*2ca0*/  VIADD R19, R27.reuse, UR6 ;  /* 0x000000061b137c36 */ /* 0x040fe40008000000 */
[--C-:B------:R-:W-:Y:S01]  /*2cb0*/  IMAD.WIDE.U32 R26, R27, 0x20, R16.reuse ;  /* 0x000000201b1a7825 */ /* 0x100fe200078e0010 */
[----:B------:R-:W5:Y:S03]  /*2cc0*/  LDG.E R24, desc[UR8][R24.64+0x1c] ;  /* 0x00001c0818187981 */ /* 0x000f66000c1e1900 */
[----:B------:R-:W-:Y:S02]  /*2cd0*/  IMAD.WIDE.U32 R16, R19, 0x20, R16 ;  /* 0x0000002013107825 */ /* 0x000fe400078e0010 */
[----:B------:R-:W5:Y:S04]  /*2ce0*/  LDG.E R26, desc[UR8][R26.64+0x1c] ;  /* 0x00001c081a1a7981 */ /* 0x000f68000c1e1900 */
[----:B------:R-:W5:Y:S01]  /*2cf0*/  LDG.E R16, desc[UR8][R16.64+0x1c] ;  /* 0x00001c0810107981 */ /* 0x000f62000c1e1900 */
[----:B------:R-:W-:-:S04]  /*2d00*/  FADD R10, R29, R10 ;  /* 0x0000000a1d0a7221 */ /* 0x000fc80000000000 */
[----:B------:R-:W-:Y:S01]  /*2d10*/  FADD R15, R10, R15 ;  /* 0x0000000f0a0f7221 */ /* 0x000fe20000000000 */
[----:B------:R-:W-:-:S05]  /*2d20*/  VIADD R11, R11, 0x10 ;  /* 0x000000100b0b7836 */ /* 0x000fca0000000000 */
[----:B------:R-:W-:Y:S01]  /*2d30*/  ISETP.NE.AND P0, PT, R11, UR14, PT ;  /* 0x0000000e0b007c0c */ /* 0x000fe2000bf05270 */
[----:B--2---:R-:W-:-:S04]  /*2d40*/  FADD R14, R15, R14 ;  /* 0x0000000e0f0e7221 */ /* 0x004fc80000000000 */
[----:B------:R-:W-:-:S04]  /*2d50*/  FADD R13, R14, R13 ;  /* 0x0000000d0e0d7221 */ /* 0x000fc80000000000 */
[----:B---3--:R-:W-:-:S04]  /*2d60*/  FADD R13, R13, R12 ;  /* 0x0000000c0d0d7221 */ /* 0x008fc80000000000 */
[----:B----4-:R-:W-:-:S04]  /*2d70*/  FADD R13, R13, R18 ;  /* 0x000000120d0d7221 */ /* 0x010fc80000000000 */
[----:B-----5:R-:W-:-:S04]  /*2d80*/  FADD R13, R13, R20 ;  /* 0x000000140d0d7221 */ /* 0x020fc80000000000 */
[----:B------:R-:W-:-:S04]  /*2d90*/  FADD R13, R13, R22 ;  /* 0x000000160d0d7221 */ /* 0x000fc80000000000 */
[----:B------:R-:W-:-:S04]  /*2da0*/  FADD R13, R13, R24 ;  /* 0x000000180d0d7221 */ /* 0x000fc80000000000 */
[----:B------:R-:W-:-:S04]  /*2db0*/  FADD R13, R13, R26 ;  /* 0x0000001a0d0d7221 */ /* 0x000fc80000000000 */
[----:B------:R-:W-:Y:S01]  /*2dc0*/  FADD R14, R13, R16 ;  /* 0x000000100d0e7221 */ /* 0x000fe20000000000 */
[----:B------:R-:W-:Y:S06]  /*2dd0*/  @P0 BRA `(.L_x_81) ;  /* 0xfffffff800ec0947 */ /* 0x000fec000383ffff */
[----:B------:R-:W-:Y:S05]  /*2de0*/  BSYNC.RECONVERGENT B1 ;  /* 0x0000000000017941 */ /* 0x000fea0003800200 */
.L_x_80:
[----:B------:R-:W-:-:S07]  /*2df0*/  IMAD.U32 R23, RZ, RZ, UR14 ;  /* 0x0000000eff177e24 */ /* 0x000fce000f8e00ff */
.L_x_79:
[----:B------:R-:W-:-:S09]  /*2e00*/  UISETP.NE.AND UP0, UPT, UR12, URZ, UPT ;  /* 0x000000ff0c00728c */ /* 0x000fd2000bf05270 */
[----:B------:R-:W-:Y:S05]  /*2e10*/  BRA.U !UP0, `(.L_x_82) ;  /* 0x0000000508487547 */ /* 0x000fea000b800000 */
[----:B------:R-:W-:Y:S02]  /*2e20*/  UIADD3 UR6, UPT, UPT, UR12, -0x1, URZ ;  /* 0xffffffff0c067890 */ /* 0x000fe4000fffe0ff */
[----:B------:R-:W-:Y:S02]  /*2e30*/  UISETP.NE.AND UP1, UPT, UR13, URZ, UPT ;  /* 0x000000ff0d00728c */ /* 0x000fe4000bf25270 */
[----:B------:R-:W-:-:S09]  /*2e40*/  UISETP.GE.U32.AND UP0, UPT, UR6, 0x7, UPT ;  /* 0x000000070600788c */ /* 0x000fd2000bf06070 */
[----:B------:R-:W-:Y:S05]  /*2e50*/  BRA.U !UP0, `(.L_x_83) ;  /* 0x00000001088c7547 */ /* 0x000fea000b800000 */
[----:B------:R-:W0:Y:S01]  /*2e60*/  LDCU UR6, c[0x0][0x380] ;  /* 0x00007000ff0677ac */ /* 0x000e220008000800 */
[----:B------:R-:W1:Y:S01]  /*2e70*/  LDC.64 R10, c[0x0][0x390] ;  /* 0x0000e400ff0a7b82 */ /* 0x000e620000000a00 */
[----:B0-----:R-:W-:-:S04]  /*2e80*/  IMAD R17, R23, UR6, R0 ;  /* 0x0000000617117c24 */ /* 0x001fc8000f8e0200 */
[C---:B------:R-:W-:Y:S02]  /*2e90*/  VIADD R19, R17.reuse, UR6 ;  /* 0x0000000611137c36 */ /* 0x040fe40008000000 */
[----:B-1----:R-:W-:-:S04]  /*2ea0*/  IMAD.WIDE.U32 R16, R17, 0x20, R10 ;  /* 0x0000002011107825 */ /* 0x002fc800078e000a */
[C---:B------:R-:W-:Y:S01]  /*2eb0*/  VIADD R25, R19.reuse, UR6 ;  /* 0x0000000613197c36 */ /* 0x040fe20008000000 */
[----:B------:R0:W2:Y:S01]  /*2ec0*/  LDG.E R15, desc[UR8][R16.64+0x1c] ;  /* 0x00001c08100f7981 */ /* 0x0000a2000c1e1900 */
[----:B------:R-:W-:-:S04]  /*2ed0*/  IMAD.WIDE.U32 R18, R19, 0x20, R10 ;  /* 0x0000002013127825 */ /* 0x000fc800078e000a */
[C---:B------:R-:W-:Y:S01]  /*2ee0*/  VIADD R21, R25.reuse, UR6 ;  /* 0x0000000619157c36 */ /* 0x040fe20008000000 */
[----:B------:R1:W3:Y:S01]  /*2ef0*/  LDG.E R22, desc[UR8][R18.64+0x1c] ;  /* 0x00001c0812167981 */ /* 0x0002e2000c1e1900 */
[----:B------:R-:W-:-:S04]  /*2f00*/  IMAD.WIDE.U32 R24, R25, 0x20, R10 ;  /* 0x0000002019187825 */ /* 0x000fc800078e000a */
[C---:B------:R-:W-:Y:S02]  /*2f10*/  VIADD R13, R21.reuse, UR6 ;  /* 0x00000006150d7c36 */ /* 0x040fe40008000000 */
[--C-:B------:R-:W-:Y:S01]  /*2f20*/  IMAD.WIDE.U32 R20, R21, 0x20, R10.reuse ;  /* 0x0000002015147825 */ /* 0x100fe200078e000a */
[----:B------:R-:W4:Y:S03]  /*2f30*/  LDG.E R24, desc[UR8][R24.64+0x1c] ;  /* 0x00001c0818187981 */ /* 0x000f26000c1e1900 */
[C---:B------:R-:W-:Y:S02]  /*2f40*/  VIADD R27, R13.reuse, UR6 ;  /* 0x000000060d1b7c36 */ /* 0x040fe40008000000 */
[----:B------:R-:W-:Y:S01]  /*2f50*/  IMAD.WIDE.U32 R12, R13, 0x20, R10 ;  /* 0x000000200d0c7825 */ /* 0x000fe200078e000a */
[----:B------:R-:W5:Y:S03]  /*2f60*/  LDG.E R20, desc[UR8][R20.64+0x1c] ;  /* 0x00001c0814147981 */ /* 0x000f66000c1e1900 */
[----:B------:R-:W-:-:S02]  /*2f70*/  VIADD R29, R27, UR6 ;  /* 0x000000061b1d7c36 */ /* 0x000fc40008000000 */
[--C-:B0-----:R-:W-:Y:S01]  /*2f80*/  IMAD.WIDE.U32 R16, R27, 0x20, R10.reuse ;  /* 0x000000201b107825 */ /* 0x101fe200078e000a */
[----:B------:R-:W5:Y:S03]  /*2f90*/  LDG.E R12, desc[UR8][R12.64+0x1c] ;  /* 0x00001c080c0c7981 */ /* 0x000f66000c1e1900 */
[C---:B------:R-:W-:Y:S02]  /*2fa0*/  VIADD R27, R29.reuse, UR6 ;  /* 0x000000061d1b7c36 */ /* 0x040fe40008000000 */
[--C-:B-1----:R-:W-:Y:S01]  /*2fb0*/  IMAD.WIDE.U32 R18, R29, 0x20, R10.reuse ;  /* 0x000000201d127825 */ /* 0x102fe200078e000a */
[----:B------:R-:W5:Y:S03]  /*2fc0*/  LDG.E R16, desc[UR8][R16.64+0x1c] ;  /* 0x00001c0810107981 */ /* 0x000f66000c1e1900 */
[----:B------:R-:W-:-:S02]  /*2fd0*/  IMAD.WIDE.U32 R10, R27, 0x20, R10 ;  /* 0x000000201b0a7825 */ /* 0x000fc400078e000a */
[----:B------:R-:W5:Y:S04]  /*2fe0*/  LDG.E R18, desc[UR8][R18.64+0x1c] ;  /* 0x00001c0812127981 */ /* 0x000f68000c1e1900 */
[----:B------:R-:W5:Y:S01]  /*2ff0*/  LDG.E R10, desc[UR8][R10.64+0x1c] ;  /* 0x00001c080a0a7981 */ /* 0x000f62000c1e1900 */
[----:B------:R-:W-:Y:S02]  /*3000*/  VIADD R23, R23, 0x8 ;  /* 0x0000000817177836 */ /* 0x000fe40000000000 */
[----:B--2---:R-:W-:-:S04]  /*3010*/  FADD R15, R14, R15 ;  /* 0x0000000f0e0f7221 */ /* 0x004fc80000000000 */
[----:B---3--:R-:W-:-:S04]  /*3020*/  FADD R15, R15, R22 ;  /* 0x000000160f0f7221 */ /* 0x008fc80000000000 */
[----:B----4-:R-:W-:-:S04]  /*3030*/  FADD R15, R15, R24 ;  /* 0x000000180f0f7221 */ /* 0x010fc80000000000 */
[----:B-----5:R-:W-:-:S04]  /*3040*/  FADD R15, R15, R20 ;  /* 0x000000140f0f7221 */ /* 0x020fc80000000000 */
[----:B------:R-:W-:-:S04]  /*3050*/  FADD R15, R15, R12 ;  /* 0x0000000c0f0f7221 */ /* 0x000fc80000000000 */
[----:B------:R-:W-:-:S04]  /*3060*/  FADD R15, R15, R16 ;  /* 0x000000100f0f7221 */ /* 0x000fc80000000000 */
[----:B------:R-:W-:-:S04]  /*3070*/  FADD R15, R15, R18 ;  /* 0x000000120f0f7221 */ /* 0x000fc80000000000 */
[----:B------:R-:W-:-:S07]  /*3080*/  FADD R14, R15, R10 ;  /* 0x0000000a0f0e7221 */ /* 0x000fce0000000000 */
.L_x_83:
[----:B------:R-:W-:Y:S05]  /*3090*/  BRA.U !UP1, `(.L_x_82) ;  /* 0x0000000109a87547 */ /* 0x000fea000b800000 */
[----:B------:R-:W-:Y:S02]  /*30a0*/  UIADD3 UR6, UPT, UPT, UR13, -0x1, URZ ;  /* 0xffffffff0d067890 */ /* 0x000fe4000fffe0ff */
[----:B------:R-:W-:Y:S02]  /*30b0*/  UISETP.NE.AND UP1, UPT, UR5, URZ, UPT ;  /* 0x000000ff0500728c */ /* 0x000fe4000bf25270 */
[----:B------:R-:W-:-:S09]  /*30c0*/  UISETP.GE.U32.AND UP0, UPT, UR6, 0x3, UPT ;  /* 0x000000030600788c */ /* 0x000fd2000bf06070 */
[----:B------:R-:W-:Y:S05]  /*30d0*/  BRA.U !UP0, `(.L_x_84) ;  /* 0x00000001084c7547 */ /* 0x000fea000b800000 */
[----:B------:R-:W0:Y:S01]  /*30e0*/  LDC.64 R10, c[0x0][0x390] ;  /* 0x0000e400ff0a7b82 */ /* 0x000e220000000a00 */
[----:B------:R-:W1:Y:S02]  /*30f0*/  LDCU UR6, c[0x0][0x380] ;  /* 0x00007000ff0677ac */ /* 0x000e640008000800 */
[----:B-1----:R-:W-:-:S04]  /*3100*/  IMAD R19, R23, UR6, R0 ;  /* 0x0000000617137c24 */ /* 0x002fc8000f8e0200 */
[C---:B------:R-:W-:Y:S02]  /*3110*/  VIADD R17, R19.reuse, UR6 ;  /* 0x0000000613117c36 */ /* 0x040fe40008000000 */
[----:B0-----:R-:W-:-:S04]  /*3120*/  IMAD.WIDE.U32 R18, R19, 0x20, R10 ;  /* 0x0000002013127825 */ /* 0x001fc800078e000a */
[C---:B------:R-:W-:Y:S02]  /*3130*/  VIADD R13, R17.reuse, UR6 ;  /* 0x00000006110d7c36 */ /* 0x040fe40008000000 */
[--C-:B------:R-:W-:Y:S01]  /*3140*/  IMAD.WIDE.U32 R16, R17, 0x20, R10.reuse ;  /* 0x0000002011107825 */ /* 0x100fe200078e000a */
[----:B------:R-:W2:Y:S03]  /*3150*/  LDG.E R19, desc[UR8][R18.64+0x1c] ;  /* 0x00001c0812137981 */ /* 0x000ea6000c1e1900 */
[C---:B------:R-:W-:Y:S02]  /*3160*/  VIADD R15, R13.reuse, UR6 ;  /* 0x000000060d0f7c36 */ /* 0x040fe40008000000 */
[--C-:B------:R-:W-:Y:S01]  /*3170*/  IMAD.WIDE.U32 R12, R13, 0x20, R10.reuse ;  /* 0x000000200d0c7825 */ /* 0x100fe200078e000a */
[----:B------:R-:W3:Y:S03]  /*3180*/  LDG.E R17, desc[UR8][R16.64+0x1c] ;  /* 0x00001c0810117981 */ /* 0x000ee6000c1e1900 */
[----:B------:R-:W-:-:S02]  /*3190*/  IMAD.WIDE.U32 R10, R15, 0x20, R10 ;  /* 0x000000200f0a7825 */ /* 0x000fc400078e000a */
[----:B------:R-:W4:Y:S04]  /*31a0*/  LDG.E R13, desc[UR8][R12.64+0x1c] ;  /* 0x00001c080c0d7981 */ /* 0x000f28000c1e1900 */
[----:B------:R-:W5:Y:S01]  /*31b0*/  LDG.E R11, desc[UR8][R10.64+0x1c] ;  /* 0x00001c080a0b7981 */ /* 0x000f62000c1e1900 */
[----:B------:R-:W-:Y:S02]  /*31c0*/  VIADD R23, R23, 0x4 ;  /* 0x0000000417177836 */ /* 0x000fe40000000000 */
[----:B--2---:R-:W-:-:S04]  /*31d0*/  FADD R14, R14, R19 ;  /* 0x000000130e0e7221 */ /* 0x004fc80000000000 */
[----:B---3--:R-:W-:-:S04]  /*31e0*/  FADD R14, R14, R17 ;  /* 0x000000110e0e7221 */ /* 0x008fc80000000000 */
[----:B----4-:R-:W-:-:S04]  /*31f0*/  FADD R14, R14, R13 ;  /* 0x0000000d0e0e7221 */ /* 0x010fc80000000000 */
[----:B-----5:R-:W-:-:S07]  /*3200*/  FADD R14, R14, R11 ;  /* 0x0000000b0e0e7221 */ /* 0x020fce0000000000 */
.L_x_84:
[----:B------:R-:W-:Y:S05]  /*3210*/  BRA.U !UP1, `(.L_x_82) ;  /* 0x0000000109487547 */ /* 0x000fea000b800000 */
[----:B------:R-:W0:Y:S01]  /*3220*/  LDC.64 R10, c[0x0][0x390] ;  /* 0x0000e400ff0a7b82 */ /* 0x000e220000000a00 */
[----:B------:R-:W1:Y:S02]  /*3230*/  LDCU UR6, c[0x0][0x380] ;  /* 0x00007000ff0677ac */ /* 0x000e640008000800 */
[----:B-1----:R-:W-:-:S04]  /*3240*/  IMAD R23, R23, UR6, R0 ;  /* 0x0000000617177c24 */ /* 0x002fc8000f8e0200 */
[----:B0-----:R-:W-:-:S06]  /*3250*/  IMAD.WIDE.U32 R12, R23, 0x20, R10 ;  /* 0x00000020170c7825 */ /* 0x001fcc00078e000a */
[----:B------:R-:W2:Y:S01]  /*3260*/  LDG.E R13, desc[UR8][R12.64+0x1c] ;  /* 0x00001c080c0d7981 */ /* 0x000ea2000c1e1900 */
[----:B------:R-:W-:Y:S01]  /*3270*/  UISETP.NE.AND UP0, UPT, UR5, 0x1, UPT ;  /* 0x000000010500788c */ /* 0x000fe2000bf05270 */
[----:B--2---:R-:W-:-:S08]  /*3280*/  FADD R14, R14, R13 ;  /* 0x0000000d0e0e7221 */ /* 0x004fd00000000000 */
[----:B------:R-:W-:Y:S05]  /*3290*/  BRA.U !UP0, `(.L_x_82) ;  /* 0x0000000108287547 */ /* 0x000fea000b800000 */
[----:B------:R-:W-:Y:S01]  /*32a0*/  UISETP.NE.AND UP0, UPT, UR5, 0x2, UPT ;  /* 0x000000020500788c */ /* 0x000fe2000bf05270 */
[----:B------:R-:W-:-:S05]  /*32b0*/  VIADD R13, R23, UR6 ;  /* 0x00000006170d7c36 */ /* 0x000fca0008000000 */
[----:B------:R-:W-:-:S13]  /*32c0*/  PLOP3.LUT P0, PT, PT, PT, UP0, 0x80, 0x8 ;  /* 0x000000000008781c */ /* 0x000fda0003f0f008 */
[C---:B------:R-:W-:Y:S02]  /*32d0*/  @P0 VIADD R15, R13.reuse, UR6 ;  /* 0x000000060d0f0c36 */ /* 0x040fe40008000000 */
[----:B------:R-:W-:-:S04]  /*32e0*/  IMAD.WIDE.U32 R12, R13, 0x20, R10 ;  /* 0x000000200d0c7825 */ /* 0x000fc800078e000a */
[----:B------:R-:W-:Y:S02]  /*32f0*/  @P0 IMAD.WIDE.U32 R10, R15, 0x20, R10 ;  /* 0x000000200f0a0825 */ /* 0x000fe400078e000a */
[----:B------:R-:W2:Y:S04]  /*3300*/  LDG.E R13, desc[UR8][R12.64+0x1c] ;  /* 0x00001c080c0d7981 */ /* 0x000ea8000c1e1900 */
[----:B------:R-:W3:Y:S01]  /*3310*/  @P0 LDG.E R11, desc[UR8][R10.64+0x1c] ;  /* 0x00001c080a0b0981 */ /* 0x000ee2000c1e1900 */
[----:B--2---:R-:W-:-:S04]  /*3320*/  FADD R14, R14, R13 ;  /* 0x0000000d0e0e7221 */ /* 0x004fc80000000000 */
[----:B---3--:R-:W-:-:S07]  /*3330*/  @P0 FADD R14, R14, R11 ;  /* 0x0000000b0e0e0221 */ /* 0x008fce0000000000 */
.L_x_82:
[----:B------:R-:W0:Y:S02]  /*3340*/  LDC.64 R10, c[0x0][0x390] ;  /* 0x0000e400ff0a7b82 */ /* 0x000e240000000a00 */
[----:B0-----:R-:W-:-:S06]  /*3350*/  IMAD.WIDE.U32 R10, R0, 0x20, R10 ;  /* 0x00000020000a7825 */ /* 0x001fcc00078e000a */
[----:B------:R-:W2:Y:S01]  /*3360*/  LDG.E R10, desc[UR8][R10.64+0x1c] ;  /* 0x00001c080a0a7981 */ /* 0x000ea2000c1e1900 */
[----:B------:R-:W-:Y:S01]  /*3370*/  FMUL R14, R9, R14 ;  /* 0x0000000e090e7220 */ /* 0x000fe20000400000 */
[----:B------:R-:W-:Y:S01]  /*3380*/  BSSY.RECONVERGENT B1, `(.L_x_85) ;  /* 0x0000019000017945 */ /* 0x000fe20003800200 */
[----:B------:R-:W-:Y:S02]  /*3390*/  IMAD.MOV.U32 R15, RZ, RZ, RZ ;  /* 0x000000ffff0f7224 */ /* 0x000fe400078e00ff */
[----:B--2---:R-:W-:-:S05]  /*33a0*/  FADD R9, RZ, R10 ;  /* 0x0000000aff097221 */ /* 0x004fca0000000000 */
[----:B------:R-:W-:-:S13]  /*33b0*/  FSETP.GEU.AND P0, PT, R14, R9, PT ;  /* 0x000000090e00720b */ /* 0x000fda0003f0e000 */
[----:B------:R-:W-:Y:S05]  /*33c0*/  @!P0 BRA `(.L_x_86) ;  /* 0x0000000000308947 */ /* 0x000fea0003800000 */
[----:B------:R-:W0:Y:S02]  /*33d0*/  LDC.64 R10, c[0x0][0x390] ;  /* 0x0000e400ff0a7b82 */ /* 0x000e240000000a00 */
.L_x_88:
[----:B------:R-:W1:Y:S01]  /*33e0*/  LDCU UR6, c[0x0][0x384] ;  /* 0x00007080ff0677ac */ /* 0x000e620008000800 */
[----:B------:R-:W-:-:S05]  /*33f0*/  VIADD R15, R15, 0x1 ;  /* 0x000000010f0f7836 */ /* 0x000fca0000000000 */
[----:B-1----:R-:W-:-:S13]  /*3400*/  ISETP.NE.AND P0, PT, R15, UR6, PT ;  /* 0x000000060f007c0c */ /* 0x002fda000bf05270 */
[----:B------:R-:W-:Y:S05]  /*3410*/  @!P0 BRA `(.L_x_87) ;  /* 0x00000000003c8947 */ /* 0x000fea0003800000 */
[----:B------:R-:W1:Y:S02]  /*3420*/  LDCU UR6, c[0x0][0x380] ;  /* 0x00007000ff0677ac */ /* 0x000e640008000800 */
[----:B-1----:R-:W-:-:S04]  /*3430*/  IMAD R13, R15, UR6, R0 ;  /* 0x000000060f0d7c24 */ /* 0x002fc8000f8e0200 */
[----:B0-----:R-:W-:-:S06]  /*3440*/  IMAD.WIDE.U32 R12, R13, 0x20, R10 ;  /* 0x000000200d0c7825 */ /* 0x001fcc00078e000a */
[----:B------:R-:W2:Y:S02]  /*3450*/  LDG.E R12, desc[UR8][R12.64+0x1c] ;  /* 0x00001c080c0c7981 */ /* 0x000ea4000c1e1900 */
[----:B--2---:R-:W-:-:S05]  /*3460*/  FADD R9, R12, R9 ;  /* 0x000000090c097221 */ /* 0x004fca0000000000 */
[----:B------:R-:W-:-:S13]  /*3470*/  FSETP.GEU.AND P0, PT, R14, R9, PT ;  /* 0x000000090e00720b */ /* 0x000fda0003f0e000 */
[----:B------:R-:W-:Y:S05]  /*3480*/  @P0 BRA `(.L_x_88) ;  /* 0xfffffffc00d40947 */ /* 0x000fea000383ffff */
.L_x_86:
[----:B------:R-:W0:Y:S01]  /*3490*/  S2R R9, SR_TID.X ;  /* 0x0000000000097919 */ /* 0x000e220000002100 */
[----:B------:R-:W1:Y:S01]  /*34a0*/  S2UR UR7, SR_CgaCtaId ;  /* 0x00000000000779c3 */ /* 0x000e620000008800 */
[----:B------:R-:W0:Y:S01]  /*34b0*/  LDCU UR15, c[0x0][0x380] ;  /* 0x00007000ff0f77ac */ /* 0x000e220008000800 */
[----:B------:R-:W-:Y:S02]  /*34c0*/  UMOV UR6, 0x400 ;  /* 0x0000040000067882 */ /* 0x000fe40000000000 */
[----:B-1----:R-:W-:Y:S01]  /*34d0*/  ULEA UR6, UR7, UR6, 0x18 ;  /* 0x0000000607067291 */ /* 0x002fe2000f8ec0ff */
[----:B0-----:R-:W-:-:S05]  /*34e0*/  IMAD R9, R9, UR15, R0 ;  /* 0x0000000f09097c24 */ /* 0x001fca000f8e0200 */
[----:B------:R-:W-:-:S05]  /*34f0*/  LEA R10, R9, UR6, 0x2 ;  /* 0x00000006090a7c11 */ /* 0x000fca000f8e10ff */
[----:B------:R1:W-:Y:S02]  /*3500*/  STS [R10], R15 ;  /* 0x0000000f0a007388 */ /* 0x0003e40000000800 */
.L_x_87:
[----:B------:R-:W-:Y:S05]  /*3510*/  BSYNC.RECONVERGENT B1 ;  /* 0x0000000000017941 */ /* 0x000fea0003800200 */
.L_x_85:
[----:B------:R-:W2:Y:S01]  /*3520*/  LDCU UR6, c[0x0][0x380] ;  /* 0x00007000ff0677ac */ /* 0x000ea20008000800 */
[----:B------:R-:W-:Y:S02]  /*3530*/  VIADD R0, R0, 0x1 ;  /* 0x0000000100007836 */ /* 0x000fe40000000000 */
[----:B--2---:R-:W-:-:S05]  /*3540*/  IMAD.U32 R9, RZ, RZ, UR6 ;  /* 0x00000006ff097e24 */ /* 0x004fca000f8e00ff */
[----:B------:R-:W-:-:S13]  /*3550*/  ISETP.NE.AND P0, PT, R0, R9, PT ;  /* 0x000000090000720c */ /* 0x000fda0003f05270 */
[----:B------:R-:W-:Y:S05]  /*3560*/  @P0 BRA `(.L_x_89) ;  /* 0xfffffff000a80947 */ /* 0x000fea000383ffff */
[----:B------:R-:W-:Y:S05]  /*3570*/  BSYNC.RECONVERGENT B0 ;  /* 0x0000000000007941 */ /* 0x000fea0003800200 */
.L_x_78:
[----:B------:R-:W-:Y:S05]  /*3580*/  BRA `(.L_x_90) ;  /* 0x00000004005c7947 */ /* 0x000fea0003800000 */
.L_x_77:
[----:B------:R-:W-:Y:S01]  /*3590*/  UISETP.GE.U32.AND UP0, UPT, UR4, 0x3, UPT ;  /* 0x000000030400788c */ /* 0x000fe2000bf06070 */
[----:B------:R-:W-:Y:S02]  /*35a0*/  IMAD.MOV.U32 R0, RZ, RZ, R7 ;  /* 0x000000ffff007224 */ /* 0x000fe400078e0007 */
[----:B------:R-:W-:Y:S02]  /*35b0*/  IMAD.MOV.U32 R10, RZ, RZ, R6 ;  /* 0x000000ffff0a7224 */ /* 0x000fe400078e0006 */
[----:B------:R-:W-:Y:S02]  /*35c0*/  IMAD.MOV.U32 R8, RZ, RZ, R5 ;  /* 0x000000ffff087224 */ /* 0x000fe400078e0005 */
[----:B------:R-:W-:Y:S02]  /*35d0*/  IMAD.MOV.U32 R11, RZ, RZ, R4 ;  /* 0x000000ffff0b7224 */ /* 0x000fe400078e0004 */
[----:B------:R-:W-:Y:S05]  /*35e0*/  BRA.U !UP0, `(.L_x_91) ;  /* 0x0000000108987547 */ /* 0x000fea000b800000 */
[----:B------:R-:W2:Y:S01]  /*35f0*/  LDCU UR6, c[0x0][0x380] ;  /* 0x00007000ff0677ac */ /* 0x000ea20008000800 */
[----:B------:R-:W-:Y:S01]  /*3600*/  BSSY.RECONVERGENT B0, `(.L_x_91) ;  /* 0x0000024000007945 */ /* 0x000fe20003800200 */
[----:B------:R-:W-:Y:S01]  /*3610*/  IMAD.MOV.U32 R0, RZ, RZ, R7 ;  /* 0x000000ffff007224 */ /* 0x000fe200078e0007 */
[----:B--2---:R-:W-:-:S04]  /*3620*/  ULOP3.LUT UR6, UR6, 0x7ffffffc, URZ, 0xc0, !UPT ;  /* 0x7ffffffc06067892 */ /* 0x004fc8000f8ec0ff */
[----:B------:R-:W-:-:S06]  /*3630*/  UIADD3 UR6, UPT, UPT, -UR6, URZ, URZ ;  /* 0x000000ff06067290 */ /* 0x000fcc000fffe1ff */
[----:B------:R-:W-:-:S07]  /*3640*/  IMAD.U32 R12, RZ, RZ, UR6 ;  /* 0x00000006ff0c7e24 */ /* 0x000fce000f8e00ff */
.L_x_92:
[----:B------:R-:W-:Y:S01]  /*3650*/  SHF.R.U32.HI R8, RZ, 0x2, R3 ;  /* 0x00000002ff087819 */ /* 0x000fe20000011603 */
[----:B------:R-:W-:Y:S01]  /*3660*/  VIADD R12, R12, 0x4 ;  /* 0x000000040c0c7836 */ /* 0x000fe20000000000 */
[----:B------:R-:W-:Y:S02]  /*3670*/  SHF.R.U32.HI R11, RZ, 0x2, R4 ;  /* 0x00000002ff0b7819 */ /* 0x000fe40000011604 */
[----:B------:R-:W-:Y:S01]  /*3680*/  LOP3.LUT R8, R8, R3, RZ, 0x3c, !PT ;  /* 0x0000000308087212 */ /* 0x000fe200078e3cff */
[----:B01----:R-:W-:Y:S01]  /*3690*/  IMAD.SHL.U32 R3, R0, 0x10, RZ ;  /* 0x0000001000037824 */ /* 0x003fe200078e00ff */
[----:B------:R-:W-:Y:S02]  /*36a0*/  LOP3.LUT R4, R11, R4, RZ, 0x3c, !PT ;  /* 0x000000040b047212 */ /* 0x000fe400078e3cff */
[----:B------:R-:W-:Y:S01]  /*36b0*/  ISETP.NE.AND P0, PT, R12, RZ, PT ;  /* 0x000000ff0c00720c */ /* 0x000fe20003f05270 */
[----:B------:R-:W-:-:S05]  /*36c0*/  IMAD.SHL.U32 R7, R8, 0x2, RZ ;  /* 0x0000000208077824 */ /* 0x000fca00078e00ff */
[----:B------:R-:W-:Y:S01]  /*36d0*/  LOP3.LUT R3, R8, R7, R3, 0x96, !PT ;  /* 0x0000000708037212 */ /* 0x000fe200078e9603 */
[----:B------:R-:W-:Y:S01]  /*36e0*/  IMAD.SHL.U32 R7, R4, 0x2, RZ ;  /* 0x0000000204077824 */ /* 0x000fe200078e00ff */
[----:B------:R-:W-:Y:S02]  /*36f0*/  SHF.R.U32.HI R8, RZ, 0x2, R5 ;  /* 0x00000002ff087819 */ /* 0x000fe40000011605 */
[----:B------:R-:W-:-:S05]  /*3700*/  LOP3.LUT R11, R3, R0, RZ, 0x3c, !PT ;  /* 0x00000000030b7212 */ /* 0x000fca00078e3cff */
[----:B------:R-:W-:-:S05]  /*3710*/  IMAD.SHL.U32 R3, R11, 0x10, RZ ;  /* 0x000000100b037824 */ /* 0x000fca00078e00ff */
[----:B------:R-:W-:Y:S02]  /*3720*/  LOP3.LUT R4, R4, R7, R3, 0x96, !PT ;  /* 0x0000000704047212 */ /* 0x000fe400078e9603 */
[----:B------:R-:W-:Y:S02]  /*3730*/  LOP3.LUT R3, R8, R5, RZ, 0x3c, !PT ;  /* 0x0000000508037212 */ /* 0x000fe400078e3cff */
[----:B------:R-:W-:Y:S02]  /*3740*/  LOP3.LUT R8, R4, R11, RZ, 0x3c, !PT ;  /* 0x0000000b04087212 */ /* 0x000fe400078e3cff */
[----:B------:R-:W-:Y:S01]  /*3750*/  SHF.R.U32.HI R7, RZ, 0x2, R6 ;  /* 0x00000002ff077819 */ /* 0x000fe20000011606 */
[----:B------:R-:W-:Y:S02]  /*3760*/  IMAD.SHL.U32 R5, R3, 0x2, RZ ;  /* 0x0000000203057824 */ /* 0x000fe400078e00ff */
[----:B------:R-:W-:Y:S01]  /*3770*/  IMAD.SHL.U32 R4, R8, 0x10, RZ ;  /* 0x0000001008047824 */ /* 0x000fe200078e00ff */
[----:B------:R-:W-:-:S04]  /*3780*/  LOP3.LUT R7, R7, R6, RZ, 0x3c, !PT ;  /* 0x0000000607077212 */ /* 0x000fc800078e3cff */
[----:B------:R-:W-:Y:S01]  /*3790*/  LOP3.LUT R5, R3, R5, R4, 0x96, !PT ;  /* 0x0000000503057212 */ /* 0x000fe200078e9604 */
[----:B------:R-:W-:Y:S02]  /*37a0*/  IMAD.MOV.U32 R3, RZ, RZ, R0 ;  /* 0x000000ffff037224 */ /* 0x000fe400078e0000 */
[----:B------:R-:W-:Y:S01]  /*37b0*/  IMAD.SHL.U32 R4, R7, 0x2, RZ ;  /* 0x0000000207047824 */ /* 0x000fe200078e00ff */
[----:B------:R-:W-:Y:S01]  /*37c0*/  LOP3.LUT R10, R5, R8, RZ, 0x3c, !PT ;  /* 0x00000008050a7212 */ /* 0x000fe200078e3cff */
[----:B------:R-:W-:-:S04]  /*37d0*/  IMAD.MOV.U32 R5, RZ, RZ, R8 ;  /* 0x000000ffff057224 */ /* 0x000fc800078e0008 */
[----:B------:R-:W-:Y:S02]  /*37e0*/  IMAD.SHL.U32 R0, R10, 0x10, RZ ;  /* 0x000000100a007824 */ /* 0x000fe400078e00ff */
[----:B------:R-:W-:-:S03]  /*37f0*/  IMAD.MOV.U32 R6, RZ, RZ, R10 ;  /* 0x000000ffff067224 */ /* 0x000fc600078e000a */
[----:B------:R-:W-:Y:S01]  /*3800*/  LOP3.LUT R7, R7, R4, R0, 0x96, !PT ;  /* 0x0000000407077212 */ /* 0x000fe200078e9600 */
[----:B------:R-:W-:-:S03]  /*3810*/  IMAD.MOV.U32 R4, RZ, RZ, R11 ;  /* 0x000000ffff047224 */ /* 0x000fc600078e000b */
[----:B------:R-:W-:Y:S01]  /*3820*/  LOP3.LUT R0, R7, R10, RZ, 0x3c, !PT ;  /* 0x0000000a07007212 */ /* 0x000fe200078e3cff */
[----:B------:R-:W-:Y:S06]  /*3830*/  @P0 BRA `(.L_x_92) ;  /* 0xfffffffc00840947 */ /* 0x000fec000383ffff */
[----:B------:R-:W-:Y:S05]  /*3840*/  BSYNC.RECONVERGENT B0 ;  /* 0x0000000000007941 */ /* 0x000fea0003800200 */
.L_x_91:
[----:B01----:R-:W0:Y:S01]  /*3850*/  LDC R4, c[0x0][0x380] ;  /* 0x0000e000ff047b82 */ /* 0x003e220000000800 */
[----:B------:R-:W-:Y:S02]  /*3860*/  IMAD.MOV.U32 R6, RZ, RZ, R10 ;  /* 0x000000ffff067224 */ /* 0x000fe400078e000a */
[----:B------:R-:W-:Y:S02]  /*3870*/  IMAD.MOV.U32 R5, RZ, RZ, R8 ;  /* 0x000000ffff057224 */ /* 0x000fe400078e0008 */
[----:B------:R-:W-:Y:S01]  /*3880*/  IMAD.MOV.U32 R7, RZ, RZ, R0 ;  /* 0x000000ffff077224 */ /* 0x000fe200078e0000 */
[----:B0-----:R-:W-:Y:S01]  /*3890*/  LOP3.LUT R13, R4, 0x3, RZ, 0xc0, !PT ;  /* 0x00000003040d7812 */ /* 0x001fe200078ec0ff */
[----:B------:R-:W-:-:S03]  /*38a0*/  IMAD.MOV.U32 R4, RZ, RZ, R11 ;  /* 0x000000ffff047224 */ /* 0x000fc600078e000b */
[----:B------:R-:W-:-:S13]  /*38b0*/  ISETP.NE.AND P0, PT, R13, RZ, PT ;  /* 0x000000ff0d00720c */ /* 0x000fda0003f05270 */
[----:B------:R-:W-:Y:S05]  /*38c0*/  @!P0 BRA `(.L_x_90) ;  /* 0x00000000008c8947 */ /* 0x000fea0003800000 */
[----:B------:R-:W-:Y:S01]  /*38d0*/  SHF.R.U32.HI R4, RZ, 0x2, R3 ;  /* 0x00000002ff047819 */ /* 0x000fe20000011603 */
[----:B------:R-:W-:Y:S01]  /*38e0*/  IMAD.MOV.U32 R6, RZ, RZ, R0 ;  /* 0x000000ffff067224 */ /* 0x000fe200078e0000 */
[----:B------:R-:W-:Y:S02]  /*38f0*/  ISETP.NE.AND P0, PT, R13, 0x1, PT ;  /* 0x000000010d00780c */ /* 0x000fe40003f05270 */
[----:B------:R-:W-:Y:S01]  /*3900*/  LOP3.LUT R4, R4, R3, RZ, 0x3c, !PT ;  /* 0x0000000304047212 */ /* 0x000fe200078e3cff */
[----:B------:R-:W-:-:S04]  /*3910*/  IMAD.SHL.U32 R3, R0, 0x10, RZ ;  /* 0x0000001000037824 */ /* 0x000fc800078e00ff */
[----:B------:R-:W-:-:S05]  /*3920*/  IMAD.SHL.U32 R5, R4, 0x2, RZ ;  /* 0x0000000204057824 */ /* 0x000fca00078e00ff */
[----:B------:R-:W-:Y:S01]  /*3930*/  LOP3.LUT R3, R4, R5, R3, 0x96, !PT ;  /* 0x0000000504037212 */ /* 0x000fe200078e9603 */
[----:B------:R-:W-:Y:S02]  /*3940*/  IMAD.MOV.U32 R5, RZ, RZ, R10 ;  /* 0x000000ffff057224 */ /* 0x000fe400078e000a */
[----:B------:R-:W-:Y:S01]  /*3950*/  IMAD.MOV.U32 R4, RZ, RZ, R8 ;  /* 0x000000ffff047224 */ /* 0x000fe200078e0008 */
[----:B------:R-:W-:Y:S01]  /*3960*/  LOP3.LUT R12, R3, R0, RZ, 0x3c, !PT ;  /* 0x00000000030c7212 */ /* 0x000fe200078e3cff */
[----:B------:R-:W-:-:S04]  /*3970*/  IMAD.MOV.U32 R3, RZ, RZ, R11 ;  /* 0x000000ffff037224 */ /* 0x000fc800078e000b */
[----:B------:R-:W-:Y:S01]  /*3980*/  IMAD.MOV.U32 R7, RZ, RZ, R12 ;  /* 0x000000ffff077224 */ /* 0x000fe200078e000c */
[----:B------:R-:W-:Y:S06]  /*3990*/  @!P0 BRA `(.L_x_90) ;  /* 0x0000000000588947 */ /* 0x000fec0003800000 */
[----:B------:R-:W-:Y:S01]  /*39a0*/  ISETP.NE.AND P0, PT, R13, 0x2, PT ;  /* 0x000000020d00780c */ /* 0x000fe20003f05270 */
[----:B------:R-:W-:Y:S01]  /*39b0*/  IMAD.SHL.U32 R3, R12, 0x10, RZ ;  /* 0x000000100c037824 */ /* 0x000fe200078e00ff */
[----:B------:R-:W-:-:S04]  /*39c0*/  SHF.R.U32.HI R4, RZ, 0x2, R11 ;  /* 0x00000002ff047819 */ /* 0x000fc8000001160b */
[----:B------:R-:W-:-:S05]  /*39d0*/  LOP3.LUT R4, R4, R11, RZ, 0x3c, !PT ;  /* 0x0000000b04047212 */ /* 0x000fca00078e3cff */
[----:B------:R-:W-:Y:S02]  /*39e0*/  IMAD.SHL.U32 R5, R4, 0x2, RZ ;  /* 0x0000000204057824 */ /* 0x000fe400078e00ff */
[----:B------:R-:W-:-:S03]  /*39f0*/  @P0 SHF.R.U32.HI R7, RZ, 0x2, R8 ;  /* 0x00000002ff070819 */ /* 0x000fc60000011608 */
[----:B------:R-:W-:Y:S01]  /*3a00*/  LOP3.LUT R3, R4, R5, R3, 0x96, !PT ;  /* 0x0000000504037212 */ /* 0x000fe200078e9603 */
[----:B------:R-:W-:Y:S01]  /*3a10*/  IMAD.MOV.U32 R4, RZ, RZ, R10 ;  /* 0x000000ffff047224 */ /* 0x000fe200078e000a */
[----:B------:R-:W-:Y:S01]  /*3a20*/  @P0 LOP3.LUT R5, R7, R8, RZ, 0x3c, !PT ;  /* 0x0000000807050212 */ /* 0x000fe200078e3cff */
[----:B------:R-:W-:Y:S01]  /*3a30*/  @P0 IMAD.MOV.U32 R4, RZ, RZ, R0 ;  /* 0x000000ffff040224 */ /* 0x000fe200078e0000 */
[----:B------:R-:W-:Y:S01]  /*3a40*/  LOP3.LUT R7, R3, R12, RZ, 0x3c, !PT ;  /* 0x0000000c03077212 */ /* 0x000fe200078e3cff */
[----:B------:R-:W-:Y:S02]  /*3a50*/  IMAD.MOV.U32 R3, RZ, RZ, R8 ;  /* 0x000000ffff037224 */ /* 0x000fe400078e0008 */
[----:B------:R-:W-:Y:S02]  /*3a60*/  @P0 IMAD.SHL.U32 R11, R5, 0x2, RZ ;  /* 0x00000002050b0824 */ /* 0x000fe400078e00ff */
[----:B------:R-:W-:Y:S02]  /*3a70*/  @P0 IMAD.SHL.U32 R6, R7, 0x10, RZ ;  /* 0x0000001007060824 */ /* 0x000fe400078e00ff */
[----:B------:R-:W-:-:S03]  /*3a80*/  @P0 IMAD.MOV.U32 R3, RZ, RZ, R10 ;  /* 0x000000ffff030224 */ /* 0x000fc600078e000a */
[----:B------:R-:W-:Y:S01]  /*3a90*/  @P0 LOP3.LUT R8, R5, R11, R6, 0x96, !PT ;  /* 0x0000000b05080212 */ /* 0x000fe200078e9606 */
[----:B------:R-:W-:Y:S02]  /*3aa0*/  IMAD.MOV.U32 R6, RZ, RZ, R12 ;  /* 0x000000ffff067224 */ /* 0x000fe400078e000c */
[----:B------:R-:W-:Y:S01]  /*3ab0*/  IMAD.MOV.U32 R5, RZ, RZ, R0 ;  /* 0x000000ffff057224 */ /* 0x000fe200078e0000 */
[----:B------:R-:W-:Y:S01]  /*3ac0*/  @P0 LOP3.LUT R8, R8, R7, RZ, 0x3c, !PT ;  /* 0x0000000708080212 */ /* 0x000fe200078e3cff */
[----:B------:R-:W-:Y:S02]  /*3ad0*/  @P0 IMAD.MOV.U32 R6, RZ, RZ, R7 ;  /* 0x000000ffff060224 */ /* 0x000fe400078e0007 */
[----:B------:R-:W-:Y:S02]  /*3ae0*/  @P0 IMAD.MOV.U32 R5, RZ, RZ, R12 ;  /* 0x000000ffff050224 */ /* 0x000fe400078e000c */
[----:B------:R-:W-:-:S07]  /*3af0*/  @P0 IMAD.MOV.U32 R7, RZ, RZ, R8 ;  /* 0x000000ffff070224 */ /* 0x000fce00078e0008 */
.L_x_90:
[----:B------:R-:W-:-:S07]  /*3b00*/  IMAD R2, R9, 0x587c5, R2 ;  /* 0x000587c509027824 */ /* 0x000fce00078e0202 */
.L_x_76:
[----:B------:R-:W2:Y:S01]  /*3b10*/  LDC R0, c[0x0][0x388] ;  /* 0x0000e200ff007b82 */ /* 0x000ea20000000800 */
[----:B------:R-:W-:Y:S07]  /*3b20*/  WARPSYNC.ALL ;  /* 0x0000000000007948 */ /* 0x000fee0003800000 */
[----:B------:R-:W-:Y:S01]  /*3b30*/  BAR.SYNC.DEFER_BLOCKING 0x0 ;  /* 0x0000000000007b1d */ /* 0x000fe20000010000 */
[----:B--2---:R-:W-:-:S13]  /*3b40*/  ISETP.GE.AND P0, PT, R0, 0x1, PT ;  /* 0x000000010000780c */ /* 0x004fda0003f06270 */
[----:B------:R-:W-:Y:S05]  /*3b50*/  @!P0 BRA `(.L_x_93) ;  /* 0x0000000400fc8947 */ /* 0x000fea0003800000 */
[----:B------:R-:W-:Y:S01]  /*3b60*/  BSSY B2, `(.L_x_93) ;  /* 0x000007e000027945 */ /* 0x000fe20003800000 */
[----:B------:R-:W-:Y:S01]  /*3b70*/  IMAD.MOV.U32 R14, RZ, RZ, RZ ;  /* 0x000000ffff0e7224 */ /* 0x000fe200078e00ff */
[----:B------:R-:W2:Y:S01]  /*3b80*/  LDCU UR16, c[0x0][0x380] ;  /* 0x00007000ff1077ac */ /* 0x000ea20008000800 */
[----:B------:R-:W3:Y:S05]  /*3b90*/  LDCU.64 UR10, c[0x0][0x390] ;  /* 0x00007200ff0a77ac */ /* 0x000eea0008000a00 */
.L_x_105:
[----:B-1----:R-:W1:Y:S01]  /*3ba0*/  S2R R15, SR_TID.X ;  /* 0x00000000000f7919 */ /* 0x002e620000002100 */
[----:B------:R-:W1:Y:S01]  /*3bb0*/  LDC R12, c[0x0][0x380] ;  /* 0x0000e000ff0c7b82 */ /* 0x000e620000000800 */
[----:B------:R-:W-:Y:S01]  /*3bc0*/  BSSY B1, `(.L_x_94) ;  /* 0x0000073000017945 */ /* 0x000fe20003800000 */
[----:B-1----:R-:W-:-:S13]  /*3bd0*/  ISETP.GE.U32.AND P0, PT, R15, R12, PT ;  /* 0x0000000c0f00720c */ /* 0x002fda0003f06070 */
[----:B0-----:R-:W-:Y:S05]  /*3be0*/  @P0 BRA `(.L_x_95) ;  /* 0x0000000400c00947 */ /* 0x001fea0003800000 */
[----:B------:R-:W1:Y:S01]  /*3bf0*/  S2UR UR7, SR_CgaCtaId ;  /* 0x00000000000779c3 */ /* 0x000e620000008800 */
[----:B------:R-:W-:Y:S01]  /*3c00*/  UMOV UR6, 0x400 ;  /* 0x0000040000067882 */ /* 0x000fe20000000000 */
[----:B------:R-:W-:Y:S01]  /*3c10*/  IMAD R0, R14, R12, R15 ;  /* 0x0000000c0e007224 */ /* 0x000fe200078e020f */
[----:B-1----:R-:W-:-:S06]  /*3c20*/  ULEA UR6, UR7, UR6, 0x18 ;  /* 0x0000000607067291 */ /* 0x002fcc000f8ec0ff */
[----:B------:R-:W-:-:S05]  /*3c30*/  LEA R0, R0, UR6, 0x2 ;  /* 0x0000000600007c11 */ /* 0x000fca000f8e10ff */
[----:B------:R-:W0:Y:S01]  /*3c40*/  LDCU.64 UR6, c[0x0][0x390] ;  /* 0x00007200ff0677ac */ /* 0x000e220008000a00 */
[----:B------:R-:W1:Y:S02]  /*3c50*/  LDS R0, [R0] ;  /* 0x0000000000007984 */ /* 0x000e640000000800 */
[----:B-1----:R-:W-:-:S05]  /*3c60*/  IMAD R8, R0, R12, RZ ;  /* 0x0000000c00087224 */ /* 0x002fca00078e02ff */
[----:B------:R-:W-:-:S04]  /*3c70*/  IADD3 R9, P0, PT, R8, R15, RZ ;  /* 0x0000000f08097210 */ /* 0x000fc80007f1e0ff */
[----:B------:R-:W-:Y:S02]  /*3c80*/  LEA.HI.X.SX32 R8, R8, RZ, 0x1, P0 ;  /* 0x000000ff08087211 */ /* 0x000fe400000f0eff */
[----:B0-----:R-:W-:-:S04]  /*3c90*/  LEA R10, P0, R9, UR6, 0x5 ;  /* 0x00000006090a7c11 */ /* 0x001fc8000f8028ff */
[----:B------:R-:W-:-:S05]  /*3ca0*/  LEA.HI.X R11, R9, UR7, R8, 0x5, P0 ;  /* 0x00000007090b7c11 */ /* 0x000fca00080f2c08 */
[----:B------:R-:W4:Y:S02]  /*3cb0*/  LDG.E R16, desc[UR8][R10.64+0x1c] ;  /* 0x00001c080a107981 */ /* 0x000f24000c1e1900 */
[----:B----4-:R-:W-:-:S13]  /*3cc0*/  FSETP.GEU.AND P0, PT, R16, 1000, PT ;  /* 0x447a00001000780b */ /* 0x010fda0003f0e000 */
[----:B------:R-:W-:Y:S05]  /*3cd0*/  @P0 BRA `(.L_x_95) ;  /* 0x0000000400840947 */ /* 0x000fea0003800000 */
[----:B------:R-:W-:Y:S01]  /*3ce0*/  ISETP.GE.AND P0, PT, R12, 0x2, PT ;  /* 0x000000020c00780c */ /* 0x000fe20003f06270 */
[----:B------:R-:W-:-:S12]  /*3cf0*/  IMAD.MOV.U32 R17, RZ, RZ, RZ ;  /* 0x000000ffff117224 */ /* 0x000fd800078e00ff */
[----:B------:R-:W-:Y:S05]  /*3d00*/  @!P0 BRA `(.L_x_96) ;  /* 0x0000000400448947 */ /* 0x000fea0003800000 */
[----:B------:R-:W-:Y:S01]  /*3d10*/  BSSY.RECONVERGENT B0, `(.L_x_96) ;  /* 0x0000050000007945 */ /* 0x000fe20003800200 */
[----:B------:R-:W-:Y:S02]  /*3d20*/  IMAD.MOV.U32 R17, RZ, RZ, RZ ;  /* 0x000000ffff117224 */ /* 0x000fe400078e00ff */
[----:B------:R-:W-:-:S07]  /*3d30*/  IMAD.MOV.U32 R18, RZ, RZ, RZ ;  /* 0x000000ffff127224 */ /* 0x000fce00078e00ff */
.L_x_103:
[----:B------:R-:W0:Y:S01]  /*3d40*/  S2UR UR7, SR_CgaCtaId ;  /* 0x00000000000779c3 */ /* 0x000e220000008800 */
[----:B------:R-:W-:Y:S01]  /*3d50*/  UMOV UR6, 0x400 ;  /* 0x0000040000067882 */ /* 0x000fe20000000000 */
[----:B--2---:R-:W-:Y:S01]  /*3d60*/  IMAD R0, R15, UR16, R18 ;  /* 0x000000100f007c24 */ /* 0x004fe2000f8e0212 */
[----:B0-----:R-:W-:-:S06]  /*3d70*/  ULEA UR6, UR7, UR6, 0x18 ;  /* 0x0000000607067291 */ /* 0x001fcc000f8ec0ff */
[----:B------:R-:W-:-:S05]  /*3d80*/  LEA R0, R0, UR6, 0x2 ;  /* 0x0000000600007c11 */ /* 0x000fca000f8e10ff */
[----:B------:R-:W0:Y:S04]  /*3d90*/  LDS R8, [R0] ;  /* 0x0000000000087984 */ /* 0x000e280000000800 */
[----:B------:R-:W1:Y:S01]  /*3da0*/  LDS R12, [R0+0x4] ;  /* 0x00000400000c7984 */ /* 0x000e620000000800 */
[----:B0-----:R-:W-:Y:S02]  /*3db0*/  IMAD R9, R8, UR16, RZ ;  /* 0x0000001008097c24 */ /* 0x001fe4000f8e02ff */
[----:B-1----:R-:W-:-:S03]  /*3dc0*/  IMAD R13, R12, UR16, RZ ;  /* 0x000000100c0d7c24 */ /* 0x002fc6000f8e02ff */
[-C--:B------:R-:W-:Y:S02]  /*3dd0*/  IADD3 R21, P0, PT, R9, R18.reuse, RZ ;  /* 0x0000001209157210 */ /* 0x080fe40007f1e0ff */
[----:B------:R-:W-:Y:S02]  /*3de0*/  IADD3 R19, P1, PT, R13, R18, RZ ;  /* 0x000000120d137210 */ /* 0x000fe40007f3e0ff */
[----:B------:R-:W-:Y:S02]  /*3df0*/  LEA.HI.X.SX32 R22, R9, RZ, 0x1, P0 ;  /* 0x000000ff09167211 */ /* 0x000fe400000f0eff */
[----:B------:R-:W-:Y:S02]  /*3e00*/  LEA.HI.X.SX32 R20, R13, RZ, 0x1, P1 ;  /* 0x000000ff0d147211 */ /* 0x000fe400008f0eff */
[----:B---3--:R-:W-:Y:S02]  /*3e10*/  LEA R12, P0, R21, UR10, 0x5 ;  /* 0x0000000a150c7c11 */ /* 0x008fe4000f8028ff */
[----:B------:R-:W-:-:S02]  /*3e20*/  LEA R8, P1, R19, UR10, 0x5 ;  /* 0x0000000a13087c11 */ /* 0x000fc4000f8228ff */
[----:B------:R-:W-:Y:S02]  /*3e30*/  LEA.HI.X R13, R21, UR11, R22, 0x5, P0 ;  /* 0x0000000b150d7c11 */ /* 0x000fe400080f2c16 */
[----:B------:R-:W-:-:S03]  /*3e40*/  LEA.HI.X R9, R19, UR11, R20, 0x5, P1 ;  /* 0x0000000b13097c11 */ /* 0x000fc600088f2c14 */
[----:B------:R-:W2:Y:S04]  /*3e50*/  LDG.E R22, desc[UR8][R12.64] ;  /* 0x000000080c167981 */ /* 0x000ea8000c1e1900 */
[----:B------:R-:W2:Y:S04]  /*3e60*/  LDG.E R25, desc[UR8][R8.64+0x20] ;  /* 0x0000200808197981 */ /* 0x000ea8000c1e1900 */
[----:B------:R-:W3:Y:S04]  /*3e70*/  LDG.E R24, desc[UR8][R12.64+0x4] ;  /* 0x000004080c187981 */ /* 0x000ee8000c1e1900 */
[----:B------:R-:W3:Y:S04]  /*3e80*/  LDG.E R27, desc[UR8][R8.64+0x24] ;  /* 0x00002408081b7981 */ /* 0x000ee8000c1e1900 */
[----:B------:R-:W4:Y:S04]  /*3e90*/  LDG.E R0, desc[UR8][R12.64+0x8] ;  /* 0x000008080c007981 */ /* 0x000f28000c1e1900 */
[----:B------:R-:W4:Y:S04]  /*3ea0*/  LDG.E R23, desc[UR8][R8.64+0x28] ;  /* 0x0000280808177981 */ /* 0x000f28000c1e1900 */
[----:B------:R-:W5:Y:S04]  /*3eb0*/  LDG.E R19, desc[UR8][R12.64+0xc] ;  /* 0x00000c080c137981 */ /* 0x000f68000c1e1900 */
[----:B------:R-:W5:Y:S04]  /*3ec0*/  LDG.E R20, desc[UR8][R12.64+0x10] ;  /* 0x000010080c147981 */ /* 0x000f68000c1e1900 */
[----:B------:R-:W5:Y:S01]  /*3ed0*/  LDG.E R21, desc[UR8][R12.64+0x14] ;  /* 0x000014080c157981 */ /* 0x000f62000c1e1900 */
[----:B--2---:R-:W-:-:S03]  /*3ee0*/  FADD R26, R22, -R25 ;  /* 0x80000019161a7221 */ /* 0x004fc60000000000 */
[----:B------:R-:W5:Y:S04]  /*3ef0*/  LDG.E R22, desc[UR8][R8.64+0x2c] ;  /* 0x00002c0808167981 */ /* 0x000f68000c1e1900 */
[----:B------:R-:W2:Y:S01]  /*3f00*/  LDG.E R25, desc[UR8][R8.64+0x30] ;  /* 0x0000300808197981 */ /* 0x000ea2000c1e1900 */
[----:B---3--:R-:W-:-:S03]  /*3f10*/  FADD R27, R24, -R27 ;  /* 0x8000001b181b7221 */ /* 0x008fc60000000000 */
[----:B------:R-:W3:Y:S01]  /*3f20*/  LDG.E R24, desc[UR8][R8.64+0x34] ;  /* 0x0000340808187981 */ /* 0x000ee2000c1e1900 */
[----:B------:R-:W-:-:S04]  /*3f30*/  FMUL R27, R27, R27 ;  /* 0x0000001b1b1b7220 */ /* 0x000fc80000400000 */
[----:B------:R-:W-:Y:S01]  /*3f40*/  FFMA R27, R26, R26, R27 ;  /* 0x0000001a1a1b7223 */ /* 0x000fe2000000001b */
[----:B----4-:R-:W-:-:S04]  /*3f50*/  FADD R0, R0, -R23 ;  /* 0x8000001700007221 */ /* 0x010fc80000000000 */
[----:B------:R-:W-:Y:S01]  /*3f60*/  FFMA R0, R0, R0, R27 ;  /* 0x0000000000007223 */ /* 0x000fe2000000001b */
[----:B------:R-:W-:Y:S01]  /*3f70*/  VIADD R18, R18, 0x1 ;  /* 0x0000000112127836 */ /* 0x000fe20000000000 */
[----:B------:R-:W-:Y:S04]  /*3f80*/  BSSY.RECONVERGENT B3, `(.L_x_97) ;  /* 0x0000013000037945 */ /* 0x000fe80003800200 */
[----:B------:R-:W-:Y:S01]  /*3f90*/  ISETP.NE.AND P4, PT, R18, UR4, PT ;  /* 0x0000000412007c0c */ /* 0x000fe2000bf85270 */
[----:B-----5:R-:W-:-:S04]  /*3fa0*/  FADD R19, R19, -R22 ;  /* 0x8000001613137221 */ /* 0x020fc80000000000 */
[----:B------:R-:W-:Y:S01]  /*3fb0*/  FFMA R19, R19, R19, R0 ;  /* 0x0000001313137223 */ /* 0x000fe20000000000 */
[----:B--2---:R-:W-:Y:S01]  /*3fc0*/  FADD R20, R20, -R25 ;  /* 0x8000001914147221 */ /* 0x004fe20000000000 */
[----:B---3--:R-:W-:-:S03]  /*3fd0*/  FADD R21, R21, -R24 ;  /* 0x8000001815157221 */ /* 0x008fc60000000000 */
[----:B------:R-:W-:-:S04]  /*3fe0*/  FFMA R20, R20, R20, R19 ;  /* 0x0000001414147223 */ /* 0x000fc80000000013 */
[----:B------:R-:W-:-:S04]  /*3ff0*/  FFMA R21, R21, R21, R20 ;  /* 0x0000001515157223 */ /* 0x000fc80000000014 */
[----:B------:R-:W-:Y:S01]  /*4000*/  VIADD R0, R21, 0xf3000000 ;  /* 0xf300000015007836 */ /* 0x000fe20000000000 */
[----:B------:R0:W1:Y:S04]  /*4010*/  MUFU.RSQ R8, R21 ;  /* 0x0000001500087308 */ /* 0x0000680000001400 */
[----:B------:R-:W-:-:S13]  /*4020*/  ISETP.GT.U32.AND P0, PT, R0, 0x727fffff, PT ;  /* 0x727fffff0000780c */ /* 0x000fda0003f04070 */
[----:B01----:R-:W-:Y:S05]  /*4030*/  @!P0 BRA `(.L_x_98) ;  /* 0x00000000000c8947 */ /* 0x003fea0003800000 */
[----:B------:R-:W-:-:S07]  /*4040*/  MOV R20, 0x4060 ;  /* 0x0000406000147802 */ /* 0x000fce0000000f00 */
[----:B------:R-:W-:Y:S05]  /*4050*/  CALL.REL.NOINC `($__internal_1_$__cuda_sm20_sqrt_rn_f32_slowpath) ;  /* 0x0000000800307944 */ /* 0x000fea0003c00000 */
[----:B------:R-:W-:Y:S05]  /*4060*/  BRA `(.L_x_99) ;  /* 0x0000000000107947 */ /* 0x000fea0003800000 */
.L_x_98:
[----:B------:R-:W-:Y:S01]  /*4070*/  FMUL.FTZ R0, R21, R8 ;  /* 0x0000000815007220 */ /* 0x000fe20000410000 */
[----:B------:R-:W-:-:S03]  /*4080*/  FMUL.FTZ R8, R8, 0.5 ;  /* 0x3f00000008087820 */ /* 0x000fc60000410000 */
[----:B------:R-:W-:-:S04]  /*4090*/  FFMA R9, -R0, R0, R21 ;  /* 0x0000000000097223 */ /* 0x000fc80000000115 */
[----:B------:R-:W-:-:S07]  /*40a0*/  FFMA R0, R9, R8, R0 ;  /* 0x0000000809007223 */ /* 0x000fce0000000000 */
.L_x_99:
[----:B------:R-:W-:Y:S05]  /*40b0*/  BSYNC.RECONVERGENT B3 ;  /* 0x0000000000037941 */ /* 0x000fea0003800200 */
.L_x_97:
[----:B------:R-:W0:Y:S01]  /*40c0*/  F2F.F64.F32 R8, R0 ;  /* 0x0000000000087310 */ /* 0x000e220000201800 */
[----:B------:R-:W-:Y:S01]  /*40d0*/  UMOV UR6, 0x9999999a ;  /* 0x9999999a00067882 */ /* 0x000fe20000000000 */
[----:B------:R-:W-:Y:S01]  /*40e0*/  UMOV UR7, 0x3fa99999 ;  /* 0x3fa9999900077882 */ /* 0x000fe20000000000 */
[----:B------:R-:W-:Y:S01]  /*40f0*/  BSSY.RECONVERGENT B3, `(.L_x_100) ;  /* 0x000000f000037945 */ /* 0x000fe20003800200 */
[----:B0-----:R-:W-:-:S06]  /*4100*/  DMUL R8, R8, UR6 ;  /* 0x0000000608087c28 */ /* 0x001fcc0008000000 */
[----:B------:R-:W0:Y:S02]  /*4110*/  F2F.F32.F64 R13, R8 ;  /* 0x00000008000d7310 */ /* 0x000e240000301000 */
[----:B0-----:R-:W-:-:S05]  /*4120*/  VIADD R12, R13, 0x1800000 ;  /* 0x018000000d0c7836 */ /* 0x001fca0000000000 */
[----:B------:R-:W-:-:S04]  /*4130*/  LOP3.LUT R12, R12, 0x7f800000, RZ, 0xc0, !PT ;  /* 0x7f8000000c0c7812 */ /* 0x000fc800078ec0ff */
[----:B------:R-:W-:-:S13]  /*4140*/  ISETP.GT.U32.AND P0, PT, R12, 0x1ffffff, PT ;  /* 0x01ffffff0c00780c */ /* 0x000fda0003f04070 */
[----:B------:R-:W-:Y:S05]  /*4150*/  @P0 BRA `(.L_x_101) ;  /* 0x0000000000100947 */ /* 0x000fea0003800000 */
[----:B------:R-:W-:-:S07]  /*4160*/  MOV R12, 0x4180 ;  /* 0x00004180000c7802 */ /* 0x000fce0000000f00 */
[----:B------:R-:W-:Y:S05]  /*4170*/  CALL.REL.NOINC `($__internal_0_$__cuda_sm20_rcp_rn_f32_slowpath) ;  /* 0x0000000400147944 */ /* 0x000fea0003c00000 */
[----:B------:R-:W-:Y:S01]  /*4180*/  IMAD.MOV.U32 R0, RZ, RZ, R9 ;  /* 0x000000ffff007224 */ /* 0x000fe200078e0009 */
[----:B------:R-:W-:Y:S06]  /*4190*/  BRA `(.L_x_102) ;  /* 0x0000000000107947 */ /* 0x000fec0003800000 */
.L_x_101:
[----:B------:R-:W0:Y:S02]  /*41a0*/  MUFU.RCP R0, R13 ;  /* 0x0000000d00007308 */ /* 0x000e240000001000 */
[----:B0-----:R-:W-:-:S04]  /*41b0*/  FFMA R8, R13, R0, -1 ;  /* 0xbf8000000d087423 */ /* 0x001fc80000000000 */
[----:B------:R-:W-:-:S04]  /*41c0*/  FADD.FTZ R9, -R8, -RZ ;  /* 0x800000ff08097221 */ /* 0x000fc80000010100 */
[----:B------:R-:W-:-:S07]  /*41d0*/  FFMA R0, R0, R9, R0 ;  /* 0x0000000900007223 */ /* 0x000fce0000000000 */
.L_x_102:
[----:B------:R-:W-:Y:S05]  /*41e0*/  BSYNC.RECONVERGENT B3 ;  /* 0x0000000000037941 */ /* 0x000fea0003800200 */
.L_x_100:
[----:B------:R-:W-:Y:S01]  /*41f0*/  FADD R17, R0, R17 ;  /* 0x0000001100117221 */ /* 0x000fe20000000000 */
[----:B------:R-:W-:Y:S06]  /*4200*/  @P4 BRA `(.L_x_103) ;  /* 0xfffffff800cc4947 */ /* 0x000fec000383ffff */
[----:B------:R-:W-:Y:S05]  /*4210*/  BSYNC.RECONVERGENT B0 ;  /* 0x0000000000007941 */ /* 0x000fea0003800200 */
.L_x_96:
[----:B------:R-:W0:Y:S01]  /*4220*/  S2UR UR7, SR_CgaCtaId ;  /* 0x00000000000779c3 */ /* 0x000e220000008800 */
[----:B------:R-:W-:Y:S01]  /*4230*/  UMOV UR6, 0x400 ;  /* 0x0000040000067882 */ /* 0x000fe20000000000 */
[----:B------:R-:W-:Y:S01]  /*4240*/  IMAD.MOV.U32 R8, RZ, RZ, R16 ;  /* 0x000000ffff087224 */ /* 0x000fe200078e0010 */
[----:B------:R-:W-:-:S04]  /*4250*/  UIADD3 UR6, UPT, UPT, UR6, 0x9c40, URZ ;  /* 0x00009c4006067890 */ /* 0x000fc8000fffe0ff */
[----:B0-----:R-:W-:-:S06]  /*4260*/  ULEA UR6, UR7, UR6, 0x18 ;  /* 0x0000000607067291 */ /* 0x001fcc000f8ec0ff */
[----:B------:R-:W-:-:S05]  /*4270*/  LEA R0, R15, UR6, 0x2 ;  /* 0x000000060f007c11 */ /* 0x000fca000f8e10ff */
[----:B------:R0:W-:Y:S02]  /*4280*/  STS [R0], R17 ;  /* 0x0000001100007388 */ /* 0x0001e40000000800 */
.L_x_104:
[C---:B------:R-:W-:Y:S01]  /*4290*/  FMUL R9, R8.reuse, R17 ;  /* 0x0000001108097220 */ /* 0x040fe20000400000 */
[----:B------:R-:W-:Y:S05]  /*42a0*/  YIELD ;  /* 0x0000000000007946 */ /* 0x000fea0003800000 */
[----:B------:R-:W4:Y:S02]  /*42b0*/  ATOMG.E.CAS.STRONG.GPU PT, R9, [R10+0x1c], R8, R9 ;  /* 0x00001c080a0973a9 */ /* 0x000f2400001ee109 */
[----:B----4-:R-:W-:Y:S01]  /*42c0*/  ISETP.NE.AND P0, PT, R8, R9, PT ;  /* 0x000000090800720c */ /* 0x010fe20003f05270 */
[----:B------:R-:W-:-:S12]  /*42d0*/  IMAD.MOV.U32 R8, RZ, RZ, R9 ;  /* 0x000000ffff087224 */ /* 0x000fd800078e0009 */
[----:B------:R-:W-:Y:S05]  /*42e0*/  @P0 BRA `(.L_x_104) ;  /* 0xfffffffc00e80947 */ /* 0x000fea000383ffff */
.L_x_95:
[----:B--23--:R-:W-:Y:S05]  /*42f0*/  BSYNC B1 ;  /* 0x0000000000017941 */ /* 0x00cfea0003800000 */
.L_x_94:
[----:B------:R-:W1:Y:S01]  /*4300*/  LDCU UR6, c[0x0][0x388] ;  /* 0x00007100ff0677ac */ /* 0x000e620008000800 */
[----:B------:R-:W-:-:S05]  /*4310*/  VIADD R14, R14, 0x1 ;  /* 0x000000010e0e7836 */ /* 0x000fca0000000000 */
[----:B-1----:R-:W-:-:S13]  /*4320*/  ISETP.NE.AND P0, PT, R14, UR6, PT ;  /* 0x000000060e007c0c */ /* 0x002fda000bf05270 */
[----:B------:R-:W-:Y:S05]  /*4330*/  @P0 BRA `(.L_x_105) ;  /* 0xfffffff800180947 */ /* 0x000fea000383ffff */
[----:B------:R-:W-:Y:S05]  /*4340*/  BSYNC B2 ;  /* 0x0000000000027941 */ /* 0x000fea0003800000 */
.L_x_93:
[----:B------:R-:W2:Y:S02]  /*4350*/  LDCU UR6, c[0x0][0x384] ;  /* 0x00007080ff0677ac */ /* 0x000ea40008000800 */
[----:B--2---:R-:W-:-:S09]  /*4360*/  UISETP.GE.AND UP0, UPT, UR6, 0x1, UPT ;  /* 0x000000010600788c */ /* 0x004fd2000bf06270 */
[----:B------:R-:W-:Y:S05]  /*4370*/  BRA.U !UP0, `(.L_x_106) ;  /* 0x00000001088c7547 */ /* 0x000fea000b800000 */
[----:B------:R-:W-:Y:S01]  /*4380*/  BSSY B0, `(.L_x_106) ;  /* 0x0000022000007945 */ /* 0x000fe20003800000 */
[----:B0-----:R-:W-:-:S07]  /*4390*/  IMAD.MOV.U32 R0, RZ, RZ, RZ ;  /* 0x000000ffff007224 */ /* 0x001fce00078e00ff */
.L_x_110:
[----:B-1----:R-:W0:Y:S01]  /*43a0*/  S2R R10, SR_TID.X ;  /* 0x00000000000a7919 */ /* 0x002e220000002100 */
[----:B------:R-:W0:Y:S01]  /*43b0*/  LDC R9, c[0x0][0x380] ;  /* 0x0000e000ff097b82 */ /* 0x000e220000000800 */
[----:B------:R-:W-:Y:S01]  /*43c0*/  BSSY B1, `(.L_x_107) ;  /* 0x0000019000017945 */ /* 0x000fe20003800000 */
[----:B0-----:R-:W-:-:S13]  /*43d0*/  ISETP.GE.U32.AND P0, PT, R10, R9, PT ;  /* 0x000000090a00720c */ /* 0x001fda0003f06070 */
[----:B------:R-:W-:Y:S05]  /*43e0*/  @P0 BRA `(.L_x_108) ;  /* 0x0000000000580947 */ /* 0x000fea0003800000 */
[----:B------:R-:W0:Y:S01]  /*43f0*/  LDCU.64 UR6, c[0x0][0x390] ;  /* 0x00007200ff0677ac */ /* 0x000e220008000a00 */
[----:B------:R-:W-:-:S05]  /*4400*/  IMAD R8, R0, R9, RZ ;  /* 0x0000000900087224 */ /* 0x000fca00078e02ff */
[----:B------:R-:W-:-:S04]  /*4410*/  IADD3 R9, P0, PT, R8, R10, RZ ;  /* 0x0000000a08097210 */ /* 0x000fc80007f1e0ff */
[----:B------:R-:W-:Y:S02]  /*4420*/  LEA.HI.X.SX32 R8, R8, RZ, 0x1, P0 ;  /* 0x000000ff08087211 */ /* 0x000fe400000f0eff */
[----:B0-----:R-:W-:-:S04]  /*4430*/  LEA R10, P0, R9, UR6, 0x5 ;  /* 0x00000006090a7c11 */ /* 0x001fc8000f8028ff */
[----:B------:R-:W-:-:S05]  /*4440*/  LEA.HI.X R11, R9, UR7, R8, 0x5, P0 ;  /* 0x00000007090b7c11 */ /* 0x000fca00080f2c08 */
[----:B------:R-:W2:Y:S04]  /*4450*/  LDG.E.U8 R8, desc[UR8][R10.64+0x18] ;  /* 0x000018080a087981 */ /* 0x000ea8000c1e1100 */
[----:B------:R-:W3:Y:S01]  /*4460*/  LDG.E R13, desc[UR8][R10.64+0x1c] ;  /* 0x00001c080a0d7981 */ /* 0x000ee2000c1e1900 */
[----:B------:R-:W-:Y:S01]  /*4470*/  UMOV UR6, 0x9999999a ;  /* 0x9999999a00067882 */ /* 0x000fe20000000000 */
[----:B------:R-:W-:Y:S01]  /*4480*/  UMOV UR7, 0x3fb99999 ;  /* 0x3fb9999900077882 */ /* 0x000fe20000000000 */
[----:B--2---:R-:W-:Y:S02]  /*4490*/  LOP3.LUT R12, R8, 0x1, RZ, 0xc0, !PT ;  /* 0x00000001080c7812 */ /* 0x004fe400078ec0ff */
[----:B---3--:R-:W0:Y:S02]  /*44a0*/  F2F.F64.F32 R8, R13 ;  /* 0x0000000d00087310 */ /* 0x008e240000201800 */
[----:B------:R-:W-:-:S13]  /*44b0*/  ISETP.NE.U32.AND P0, PT, R12, 0x1, PT ;  /* 0x000000010c00780c */ /* 0x000fda0003f05070 */
[----:B0-----:R-:W-:-:S14]  /*44c0*/  DSETP.LEU.OR P0, PT, R8, UR6, P0 ;  /* 0x0000000608007e2a */ /* 0x001fdc000870b400 */
[----:B------:R-:W-:Y:S05]  /*44d0*/  @P0 BRA `(.L_x_108) ;  /* 0x00000000001c0947 */ /* 0x000fea0003800000 */
[----:B------:R-:W-:-:S07]  /*44e0*/  IMAD.MOV.U32 R8, RZ, RZ, R13 ;  /* 0x000000ffff087224 */ /* 0x000fce00078e000d */
.L_x_109:
[C---:B------:R-:W-:Y:S01]  /*44f0*/  FMUL R9, R8.reuse, 0.40000000596046447754 ;  /* 0x3ecccccd08097820 */ /* 0x040fe20000400000 */
[----:B------:R-:W-:Y:S05]  /*4500*/  YIELD ;  /* 0x0000000000007946 */ /* 0x000fea0003800000 */
[----:B------:R-:W2:Y:S02]  /*4510*/  ATOMG.E.CAS.STRONG.GPU PT, R9, [R10+0x1c], R8, R9 ;  /* 0x00001c080a0973a9 */ /* 0x000ea400001ee109 */
[----:B--2---:R-:W-:Y:S01]  /*4520*/  ISETP.NE.AND P0, PT, R8, R9, PT ;  /* 0x000000090800720c */ /* 0x004fe20003f05270 */
[----:B------:R-:W-:-:S12]  /*4530*/  IMAD.MOV.U32 R8, RZ, RZ, R9 ;  /* 0x000000ffff087224 */ /* 0x000fd800078e0009 */
[----:B------:R-:W-:Y:S05]  /*4540*/  @P0 BRA `(.L_x_109) ;  /* 0xfffffffc00e80947 */ /* 0x000fea000383ffff */
.L_x_108:
[----:B------:R-:W-:Y:S05]  /*4550*/  BSYNC B1 ;  /* 0x0000000000017941 */ /* 0x000fea0003800000 */
.L_x_107:
[----:B------:R-:W0:Y:S01]  /*4560*/  LDCU UR6, c[0x0][0x384] ;  /* 0x00007080ff0677ac */ /* 0x000e220008000800 */
[----:B------:R-:W-:-:S05]  /*4570*/  VIADD R0, R0, 0x1 ;  /* 0x0000000100007836 */ /* 0x000fca0000000000 */
[----:B0-----:R-:W-:-:S13]  /*4580*/  ISETP.NE.AND P0, PT, R0, UR6, PT ;  /* 0x0000000600007c0c */ /* 0x001fda000bf05270 */
[----:B------:R-:W-:Y:S05]  /*4590*/  @P0 BRA `(.L_x_110) ;  /* 0xfffffffc00800947 */ /* 0x000fea000383ffff */
[----:B------:R-:W-:Y:S05]  /*45a0*/  BSYNC B0 ;  /* 0x0000000000007941 */ /* 0x000fea0003800000 */
.L_x_106:
[----:B------:R-:W-:Y:S05]  /*45b0*/  @P3 BRA `(.L_x_111) ;  /* 0xffffffe000603947 */ /* 0x000fea000383ffff */
[----:B------:R-:W-:Y:S05]  /*45c0*/  EXIT ;  /* 0x000000000000794d */ /* 0x000fea0003800000 */
        .weak           $__internal_0_$__cuda_sm20_rcp_rn_f32_slowpath
        .type           $__internal_0_$__cuda_sm20_rcp_rn_f32_slowpath,@function
        .size           $__internal_0_$__cuda_sm20_rcp_rn_f32_slowpath,($__internal_1_$__cuda_sm20_sqrt_rn_f32_slowpath - $__internal_0_$__cuda_sm20_rcp_rn_f32_slowpath)
$__internal_0_$__cuda_sm20_rcp_rn_f32_slowpath:
[----:B------:R-:W-:Y:S01]  /*45d0*/  IMAD.SHL.U32 R8, R13, 0x2, RZ ;  /* 0x000000020d087824 */ /* 0x000fe200078e00ff */
[----:B------:R-:W-:Y:S01]  /*45e0*/  BSSY.RECONVERGENT B4, `(.L_x_112) ;  /* 0x0000031000047945 */ /* 0x000fe20003800200 */
[----:B------:R-:W-:-:S03]  /*45f0*/  IMAD.MOV.U32 R0, RZ, RZ, R13 ;  /* 0x000000ffff007224 */ /* 0x000fc600078e000d */
[----:B------:R-:W-:-:S04]  /*4600*/  SHF.R.U32.HI R8, RZ, 0x18, R8 ;  /* 0x00000018ff087819 */ /* 0x000fc80000011608 */
[----:B------:R-:W-:-:S13]  /*4610*/  ISETP.NE.U32.AND P0, PT, R8, RZ, PT ;  /* 0x000000ff0800720c */ /* 0x000fda0003f05070 */
[----:B------:R-:W-:Y:S05]  /*4620*/  @P0 BRA `(.L_x_113) ;  /* 0x0000000000280947 */ /* 0x000fea0003800000 */
[----:B------:R-:W-:-:S05]  /*4630*/  IMAD.SHL.U32 R8, R0, 0x2, RZ ;  /* 0x0000000200087824 */ /* 0x000fca00078e00ff */
[----:B------:R-:W-:-:S13]  /*4640*/  ISETP.NE.AND P0, PT, R8, RZ, PT ;  /* 0x000000ff0800720c */ /* 0x000fda0003f05270 */
[----:B------:R-:W-:Y:S01]  /*4650*/  @P0 FFMA R13, R0, 1.84467440737095516160e+19, RZ ;  /* 0x5f800000000d0823 */ /* 0x000fe200000000ff */
[----:B------:R-:W-:Y:S08]  /*4660*/  @!P0 MUFU.RCP R9, R0 ;  /* 0x0000000000098308 */ /* 0x000ff00000001000 */
[----:B------:R-:W0:Y:S02]  /*4670*/  @P0 MUFU.RCP R8, R13 ;  /* 0x0000000d00080308 */ /* 0x000e240000001000 */
[----:B0-----:R-:W-:-:S04]  /*4680*/  @P0 FFMA R19, R13, R8, -1 ;  /* 0xbf8000000d130423 */ /* 0x001fc80000000008 */
[----:B------:R-:W-:-:S04]  /*4690*/  @P0 FADD.FTZ R19, -R19, -RZ ;  /* 0x800000ff13130221 */ /* 0x000fc80000010100 */
[----:B------:R-:W-:-:S04]  /*46a0*/  @P0 FFMA R8, R8, R19, R8 ;  /* 0x0000001308080223 */ /* 0x000fc80000000008 */
[----:B------:R-:W-:Y:S01]  /*46b0*/  @P0 FFMA R9, R8, 1.84467440737095516160e+19, RZ ;  /* 0x5f80000008090823 */ /* 0x000fe200000000ff */
[----:B------:R-:W-:Y:S06]  /*46c0*/  BRA `(.L_x_114) ;  /* 0x0000000000887947 */ /* 0x000fec0003800000 */
.L_x_113:
[----:B------:R-:W-:-:S05]  /*46d0*/  VIADD R9, R8, 0xffffff03 ;  /* 0xffffff0308097836 */ /* 0x000fca0000000000 */
[----:B------:R-:W-:-:S13]  /*46e0*/  ISETP.GT.U32.AND P0, PT, R9, 0x1, PT ;  /* 0x000000010900780c */ /* 0x000fda0003f04070 */
[----:B------:R-:W-:Y:S05]  /*46f0*/  @P0 BRA `(.L_x_115) ;  /* 0x0000000000780947 */ /* 0x000fea0003800000 */
[----:B------:R-:W-:Y:S01]  /*4700*/  LOP3.LUT R13, R0, 0x7fffff, RZ, 0xc0, !PT ;  /* 0x007fffff000d7812 */ /* 0x000fe200078ec0ff */
[----:B------:R-:W-:-:S03]  /*4710*/  IMAD.MOV.U32 R22, RZ, RZ, 0x3 ;  /* 0x00000003ff167424 */ /* 0x000fc600078e00ff */
[----:B------:R-:W-:Y:S02]  /*4720*/  LOP3.LUT R13, R13, 0x3f800000, RZ, 0xfc, !PT ;  /* 0x3f8000000d0d7812 */ /* 0x000fe400078efcff */
[----:B------:R-:W-:Y:S02]  /*4730*/  SHF.L.U32 R23, R22, R9, RZ ;  /* 0x0000000916177219 */ /* 0x000fe400000006ff */
[----:B------:R-:W0:Y:S02]  /*4740*/  MUFU.RCP R20, R13 ;  /* 0x0000000d00147308 */ /* 0x000e240000001000 */
[----:B0-----:R-:W-:-:S04]  /*4750*/  FFMA R19, R13, R20, -1 ;  /* 0xbf8000000d137423 */ /* 0x001fc80000000014 */
[----:B------:R-:W-:-:S04]  /*4760*/  FADD.FTZ R19, -R19, -RZ ;  /* 0x800000ff13137221 */ /* 0x000fc80000010100 */
[CCC-:B------:R-:W-:Y:S01]  /*4770*/  FFMA.RM R21, R20.reuse, R19.reuse, R20.reuse ;  /* 0x0000001314157223 */ /* 0x1c0fe20000004014 */
[----:B------:R-:W-:-:S04]  /*4780*/  FFMA.RP R20, R20, R19, R20 ;  /* 0x0000001314147223 */ /* 0x000fc80000008014 */
[C---:B------:R-:W-:Y:S02]  /*4790*/  LOP3.LUT R19, R21.reuse, 0x7fffff, RZ, 0xc0, !PT ;  /* 0x007fffff15137812 */ /* 0x040fe400078ec0ff */
[----:B------:R-:W-:Y:S02]  /*47a0*/  FSETP.NEU.FTZ.AND P0, PT, R21, R20, PT ;  /* 0x000000141500720b */ /* 0x000fe40003f1d000 */
[----:B------:R-:W-:Y:S02]  /*47b0*/  LOP3.LUT R20, R19, 0x800000, RZ, 0xfc, !PT ;  /* 0x0080000013147812 */ /* 0x000fe400078efcff */
[----:B------:R-:W-:Y:S02]  /*47c0*/  SEL R19, RZ, 0xffffffff, !P0 ;  /* 0xffffffffff137807 */ /* 0x000fe40004000000 */
[----:B------:R-:W-:-:S03]  /*47d0*/  LOP3.LUT R22, R23, R20, RZ, 0xc0, !PT ;  /* 0x0000001417167212 */ /* 0x000fc600078ec0ff */
[----:B------:R-:W-:Y:S01]  /*47e0*/  IMAD.MOV R19, RZ, RZ, -R19 ;  /* 0x000000ffff137224 */ /* 0x000fe200078e0a13 */
[----:B------:R-:W-:-:S04]  /*47f0*/  SHF.R.U32.HI R22, RZ, R9, R22 ;  /* 0x00000009ff167219 */ /* 0x000fc80000011616 */
[----:B------:R-:W-:Y:S02]  /*4800*/  LOP3.LUT P1, RZ, R19, R9, R20, 0xf8, !PT ;  /* 0x0000000913ff7212 */ /* 0x000fe4000782f814 */
[C---:B------:R-:W-:Y:S02]  /*4810*/  LOP3.LUT P0, RZ, R22.reuse, 0x1, RZ, 0xc0, !PT ;  /* 0x0000000116ff7812 */ /* 0x040fe4000780c0ff */
[----:B------:R-:W-:-:S04]  /*4820*/  LOP3.LUT P2, RZ, R22, 0x2, RZ, 0xc0, !PT ;  /* 0x0000000216ff7812 */ /* 0x000fc8000784c0ff */
[----:B------:R-:W-:Y:S02]  /*4830*/  PLOP3.LUT P0, PT, P0, P1, P2, 0xe0, 0x0 ;  /* 0x000000000000781c */ /* 0x000fe40000703c20 */
[----:B------:R-:W-:Y:S02]  /*4840*/  LOP3.LUT P1, RZ, R0, 0x7fffff, RZ, 0xc0, !PT ;  /* 0x007fffff00ff7812 */ /* 0x000fe4000782c0ff */
[----:B------:R-:W-:-:S05]  /*4850*/  SEL R9, RZ, 0x1, !P0 ;  /* 0x00000001ff097807 */ /* 0x000fca0004000000 */
[----:B------:R-:W-:-:S05]  /*4860*/  IMAD.MOV R9, RZ, RZ, -R9 ;  /* 0x000000ffff097224 */ /* 0x000fca00078e0a09 */
[----:B------:R-:W-:Y:S01]  /*4870*/  ISETP.GE.AND P0, PT, R9, RZ, PT ;  /* 0x000000ff0900720c */ /* 0x000fe20003f06270 */
[----:B------:R-:W-:-:S05]  /*4880*/  VIADD R9, R8, 0xffffff04 ;  /* 0xffffff0408097836 */ /* 0x000fca0000000000 */
[----:B------:R-:W-:-:S07]  /*4890*/  SHF.R.U32.HI R9, RZ, R9, R20 ;  /* 0x00000009ff097219 */ /* 0x000fce0000011614 */
[----:B------:R-:W-:-:S04]  /*48a0*/  @!P0 VIADD R9, R9, 0x1 ;  /* 0x0000000109098836 */ /* 0x000fc80000000000 */
[----:B------:R-:W-:-:S05]  /*48b0*/  @!P1 IMAD.SHL.U32 R9, R9, 0x2, RZ ;  /* 0x0000000209099824 */ /* 0x000fca00078e00ff */
[----:B------:R-:W-:Y:S01]  /*48c0*/  LOP3.LUT R9, R9, 0x80000000, R0, 0xf8, !PT ;  /* 0x8000000009097812 */ /* 0x000fe200078ef800 */
[----:B------:R-:W-:Y:S06]  /*48d0*/  BRA `(.L_x_114) ;  /* 0x0000000000047947 */ /* 0x000fec0003800000 */
.L_x_115:
[----:B------:R0:W1:Y:S02]  /*48e0*/  MUFU.RCP R9, R0 ;  /* 0x0000000000097308 */ /* 0x0000640000001000 */
.L_x_114:
[----:B------:R-:W-:Y:S05]  /*48f0*/  BSYNC.RECONVERGENT B4 ;  /* 0x0000000000047941 */ /* 0x000fea0003800200 */
.L_x_112:
[----:B------:R-:W-:-:S04]  /*4900*/  IMAD.MOV.U32 R13, RZ, RZ, 0x0 ;  /* 0x00000000ff0d7424 */ /* 0x000fc800078e00ff */
[----:B01----:R-:W-:Y:S05]  /*4910*/  RET.REL.NODEC R12 `(_Z5CycleiiiP6jointsji) ;  /* 0xffffffb40cb87950 */ /* 0x003fea0003c3ffff */
        .weak           $__internal_1_$__cuda_sm20_sqrt_rn_f32_slowpath
        .type           $__internal_1_$__cuda_sm20_sqrt_rn_f32_slowpath,@function
        .size           $__internal_1_$__cuda_sm20_sqrt_rn_f32_slowpath,(.L_x_119 - $__internal_1_$__cuda_sm20_sqrt_rn_f32_slowpath)
$__internal_1_$__cuda_sm20_sqrt_rn_f32_slowpath:
[----:B------:R-:W-:-:S13]  /*4920*/  LOP3.LUT P0, RZ, R21, 0x7fffffff, RZ, 0xc0, !PT ;  /* 0x7fffffff15ff7812 */ /* 0x000fda000780c0ff */
[----:B------:R-:W-:Y:S01]  /*4930*/  @!P0 IMAD.MOV.U32 R8, RZ, RZ, R21 ;  /* 0x000000ffff088224 */ /* 0x000fe200078e0015 */
[----:B------:R-:W-:Y:S06]  /*4940*/  @!P0 BRA `(.L_x_116) ;  /* 0x0000000000448947 */ /* 0x000fec0003800000 */
[----:B------:R-:W-:Y:S01]  /*4950*/  FSETP.GEU.FTZ.AND P0, PT, R21, RZ, PT ;  /* 0x000000ff1500720b */ /* 0x000fe20003f1e000 */
[----:B------:R-:W-:-:S12]  /*4960*/  IMAD.MOV.U32 R0, RZ, RZ, R21 ;  /* 0x000000ffff007224 */ /* 0x000fd800078e0015 */
[----:B------:R-:W-:Y:S01]  /*4970*/  @!P0 IMAD.MOV.U32 R8, RZ, RZ, 0x7fffffff ;  /* 0x7fffffffff088424 */ /* 0x000fe200078e00ff */
[----:B------:R-:W-:Y:S06]  /*4980*/  @!P0 BRA `(.L_x_116) ;  /* 0x0000000000348947 */ /* 0x000fec0003800000 */
[----:B------:R-:W-:-:S13]  /*4990*/  FSETP.GTU.FTZ.AND P0, PT, |R0|, +INF , PT ;  /* 0x7f8000000000780b */ /* 0x000fda0003f1c200 */
[----:B------:R-:W-:Y:S01]  /*49a0*/  @P0 FADD.FTZ R8, R0, 1 ;  /* 0x3f80000000080421 */ /* 0x000fe20000010000 */
[----:B------:R-:W-:Y:S06]  /*49b0*/  @P0 BRA `(.L_x_116) ;  /* 0x0000000000280947 */ /* 0x000fec0003800000 */
[----:B------:R-:W-:-:S13]  /*49c0*/  FSETP.NEU.FTZ.AND P0, PT, |R0|, +INF , PT ;  /* 0x7f8000000000780b */ /* 0x000fda0003f1d200 */
[----:B------:R-:W-:-:S04]  /*49d0*/  @P0 FFMA R9, R0, 1.84467440737095516160e+19, RZ ;  /* 0x5f80000000090823 */ /* 0x000fc800000000ff */
[----:B------:R-:W0:Y:S02]  /*49e0*/  @P0 MUFU.RSQ R8, R9 ;  /* 0x0000000900080308 */ /* 0x000e240000001400 */
[----:B0-----:R-:W-:Y:S01]  /*49f0*/  @P0 FMUL.FTZ R12, R9, R8 ;  /* 0x00000008090c0220 */ /* 0x001fe20000410000 */
[----:B------:R-:W-:Y:S01]  /*4a00*/  @P0 FMUL.FTZ R19, R8, 0.5 ;  /* 0x3f00000008130820 */ /* 0x000fe20000410000 */
[----:B------:R-:W-:Y:S02]  /*4a10*/  @!P0 IMAD.MOV.U32 R8, RZ, RZ, R0 ;  /* 0x000000ffff088224 */ /* 0x000fe400078e0000 */
[----:B------:R-:W-:-:S04]  /*4a20*/  @P0 FADD.FTZ R13, -R12, -RZ ;  /* 0x800000ff0c0d0221 */ /* 0x000fc80000010100 */
[----:B------:R-:W-:-:S04]  /*4a30*/  @P0 FFMA R13, R12, R13, R9 ;  /* 0x0000000d0c0d0223 */ /* 0x000fc80000000009 */
[----:B------:R-:W-:-:S04]  /*4a40*/  @P0 FFMA R13, R13, R19, R12 ;  /* 0x000000130d0d0223 */ /* 0x000fc8000000000c */
[----:B------:R-:W-:-:S07]  /*4a50*/  @P0 FMUL.FTZ R8, R13, 2.3283064365386962891e-10 ;  /* 0x2f8000000d080820 */ /* 0x000fce0000410000 */
.L_x_116:
[----:B------:R-:W-:Y:S02]  /*4a60*/  IMAD.MOV.U32 R0, RZ, RZ, R8 ;  /* 0x000000ffff007224 */ /* 0x000fe400078e0008 */
[----:B------:R-:W-:Y:S02]  /*4a70*/  IMAD.MOV.U32 R8, RZ, RZ, R20 ;  /* 0x000000ffff087224 */ /* 0x000fe400078e0014 */
[----:B------:R-:W-:-:S04]  /*4a80*/  IMAD.MOV.U32 R9, RZ, RZ, 0x0 ;  /* 0x00000000ff097424 */ /* 0x000fc800078e00ff */
[----:B------:R-:W-:Y:S05]  /*4a90*/  RET.REL.NODEC R8 `(_Z5CycleiiiP6jointsji) ;  /* 0xffffffb408587950 */ /* 0x000fea0003c3ffff */
.L_x_117:
        /* <DEDUP_REMOVED lines=14> */
.L_x_119:


//--------------------- .nv.global.init           --------------------------
	.section	.nv.global.init,"aw",@progbits
	.align	4
.nv.global.init:
	.type		mrg32k3aM1SubSeq,@object
	.size		mrg32k3aM1SubSeq,(mrg32k3aM2SubSeq - mrg32k3aM1SubSeq)
mrg32k3aM1SubSeq:
        /*0000*/ 	.byte	0x0b, 0xcc, 0xee, 0x04, 0x73, 0x29, 0x8b, 0x6f, 0xf6, 0x53, 0x03, 0xf6, 0x23, 0xf6, 0xea, 0xda
        /* <DEDUP_REMOVED lines=125> */
	.type		mrg32k3aM2SubSeq,@object
	.size		mrg32k3aM2SubSeq,(mrg32k3aM1 - mrg32k3aM2SubSeq)
mrg32k3aM2SubSeq:
        /* <DEDUP_REMOVED lines=126> */
	.type		mrg32k3aM1,@object
	.size		mrg32k3aM1,(mrg32k3aM1Seq - mrg32k3aM1)
mrg32k3aM1:
        /* <DEDUP_REMOVED lines=144> */
	.type		mrg32k3aM1Seq,@object
	.size		mrg32k3aM1Seq,(mrg32k3aM2 - mrg32k3aM1Seq)
mrg32k3aM1Seq:
        /* <DEDUP_REMOVED lines=144> */
	.type		mrg32k3aM2,@object
	.size		mrg32k3aM2,(mrg32k3aM2Seq - mrg32k3aM2)
mrg32k3aM2:
        /* <DEDUP_REMOVED lines=144> */
	.type		mrg32k3aM2Seq,@object
	.size		mrg32k3aM2Seq,(precalc_xorwow_matrix - mrg32k3aM2Seq)
mrg32k3aM2Seq:
        /* <DEDUP_REMOVED lines=144> */
	.type		precalc_xorwow_matrix,@object
	.size		precalc_xorwow_matrix,(precalc_xorwow_offset_matrix - precalc_xorwow_matrix)
precalc_xorwow_matrix:
        /* <DEDUP_REMOVED lines=6400> */
	.type		precalc_xorwow_offset_matrix,@object
	.size		precalc_xorwow_offset_matrix,($str$3 - precalc_xorwow_offset_matrix)
precalc_xorwow_offset_matrix:
        /* <DEDUP_REMOVED lines=6400> */
	.type		$str$3,@object
	.size		$str$3,($str - $str$3)
$str$3:
        /*353c0*/ 	.byte	0x0a, 0x00
	.type		$str,@object
	.size		$str,($str$1 - $str)
$str:
        /*353c2*/ 	.byte	0x20, 0x20, 0x00
	.type		$str$1,@object
	.size		$str$1,($str$2 - $str$1)
$str$1:
        /*353c5*/ 	.byte	0x20, 0x20, 0x20, 0x00
	.type		$str$2,@object
	.size		$str$2,(.L_54 - $str$2)
$str$2:
        /*353c9*/ 	.byte	0x20, 0x20, 0x25, 0x2e, 0x32, 0x66, 0x00
.L_54:


//--------------------- .nv.shared.reserved.0     --------------------------
	.section	.nv.shared.reserved.0,"aw",@nobits
	.weak		__nv_reservedSMEM_offset_0_alias
	.size		__nv_reservedSMEM_offset_0_alias, 0, 64
	.other		__nv_reservedSMEM_offset_0_alias,@"STO_CUDA_RESERVED_SHARED STV_DEFAULT"
__nv_reservedSMEM_offset_0_alias:
	.zero		0
	.zero		64


//--------------------- .nv.global                --------------------------
	.section	.nv.global,"aw",@nobits
.nv.global:
	.type		_ZN34_INTERNAL_afdaf7dd_4_k_cu_78ca258d6thrust24THRUST_300001_SM_1000_NS3seqE,@object
	.size		_ZN34_INTERNAL_afdaf7dd_4_k_cu_78ca258d6thrust24THRUST_300001_SM_1000_NS3seqE,(_ZN34_INTERNAL_afdaf7dd_4_k_cu_78ca258d4cuda3std3__48in_placeE - _ZN34_INTERNAL_afdaf7dd_4_k_cu_78ca258d6thrust24THRUST_300001_SM_1000_NS3seqE)
_ZN34_INTERNAL_afdaf7dd_4_k_cu_78ca258d6thrust24THRUST_300001_SM_1000_NS3seqE:
	.zero		1
	.type		_ZN34_INTERNAL_afdaf7dd_4_k_cu_78ca258d4cuda3std3__48in_placeE,@object
	.size		_ZN34_INTERNAL_afdaf7dd_4_k_cu_78ca258d4cuda3std3__48in_placeE,(_ZN34_INTERNAL_afdaf7dd_4_k_cu_78ca258d4cuda3std6ranges3__45__cpo4sizeE - _ZN34_INTERNAL_afdaf7dd_4_k_cu_78ca258d4cuda3std3__48in_placeE)
_ZN34_INTERNAL_afdaf7dd_4_k_cu_78ca258d4cuda3std3__48in_placeE:
	.zero		1
	.type		_ZN34_INTERNAL_afdaf7dd_4_k_cu_78ca258d4cuda3std6ranges3__45__cpo4sizeE,@object
	.size		_ZN34_INTERNAL_afdaf7dd_4_k_cu_78ca258d4cuda3std6ranges3__45__cpo4sizeE,(_ZN34_INTERNAL_afdaf7dd_4_k_cu_78ca258d6thrust24THRUST_300001_SM_1000_NS12placeholders2_3E - _ZN34_INTERNAL_afdaf7dd_4_k_cu_78ca258d4cuda3std6ranges3__45__cpo4sizeE)
_ZN34_INTERNAL_afdaf7dd_4_k_cu_78ca258d4cuda3std6ranges3__45__cpo4sizeE:
	.zero		1
	.type		_ZN34_INTERNAL_afdaf7dd_4_k_cu_78ca258d6thrust24THRUST_300001_SM_1000_NS12placeholders2_3E,@object
	.size		_ZN34_INTERNAL_afdaf7dd_4_k_cu_78ca258d6thrust24THRUST_300001_SM_1000_NS12placeholders2_3E,(_ZN34_INTERNAL_afdaf7dd_4_k_cu_78ca258d4cuda3std3__45__cpo6cbeginE - _ZN34_INTERNAL_afdaf7dd_4_k_cu_78ca258d6thrust24THRUST_300001_SM_1000_NS12placeholders2_3E)
_ZN34_INTERNAL_afdaf7dd_4_k_cu_78ca258d6thrust24THRUST_300001_SM_1000_NS12placeholders2_3E:
	.zero		1
	.type		_ZN34_INTERNAL_afdaf7dd_4_k_cu_78ca258d4cuda3std3__45__cpo6cbeginE,@object
	.size		_ZN34_INTERNAL_afdaf7dd_4_k_cu_78ca258d4cuda3std3__45__cpo6cbeginE,(_ZN34_INTERNAL_afdaf7dd_4_k_cu_78ca258d4cuda3std6ranges3__45__cpo6cbeginE - _ZN34_INTERNAL_afdaf7dd_4_k_cu_78ca258d4cuda3std3__45__cpo6cbeginE)
_ZN34_INTERNAL_afdaf7dd_4_k_cu_78ca258d4cuda3std3__45__cpo6cbeginE:
	.zero		1
	.type		_ZN34_INTERNAL_afdaf7dd_4_k_cu_78ca258d4cuda3std6ranges3__45__cpo6cbeginE,@object
	.size		_ZN34_INTERNAL_afdaf7dd_4_k_cu_78ca258d4cuda3std6ranges3__45__cpo6cbeginE,(_ZN34_INTERNAL_afdaf7dd_4_k_cu_78ca258d6thrust24THRUST_300001_SM_1000_NS12placeholders2_7E - _ZN34_INTERNAL_afdaf7dd_4_k_cu_78ca258d4cuda3std6ranges3__45__cpo6cbeginE)
_ZN34_INTERNAL_afdaf7dd_4_k_cu_78ca258d4cuda3std6ranges3__45__cpo6cbeginE:
	.zero		1
	.type		_ZN34_INTERNAL_afdaf7dd_4_k_cu_78ca258d6thrust24THRUST_300001_SM_1000_NS12placeholders2_7E,@object
	.size		_ZN34_INTERNAL_afdaf7dd_4_k_cu_78ca258d6thrust24THRUST_300001_SM_1000_NS12placeholders2_7E,(_ZN34_INTERNAL_afdaf7dd_4_k_cu_78ca258d4cuda3std3__45__cpo7crbeginE - _ZN34_INTERNAL_afdaf7dd_4_k_cu_78ca258d6thrust24THRUST_300001_SM_1000_NS12placeholders2_7E)
_ZN34_INTERNAL_afdaf7dd_4_k_cu_78ca258d6thrust24THRUST_300001_SM_1000_NS12placeholders2_7E:
	.zero		1
	.type		_ZN34_INTERNAL_afdaf7dd_4_k_cu_78ca258d4cuda3std3__45__cpo7crbeginE,@object
	.size		_ZN34_INTERNAL_afdaf7dd_4_k_cu_78ca258d4cuda3std3__45__cpo7crbeginE,(_ZN34_INTERNAL_afdaf7dd_4_k_cu_78ca258d4cuda3std6ranges3__45__cpo4nextE - _ZN34_INTERNAL_afdaf7dd_4_k_cu_78ca258d4cuda3std3__45__cpo7crbeginE)
_ZN34_INTERNAL_afdaf7dd_4_k_cu_78ca258d4cuda3std3__45__cpo7crbeginE:
	.zero		1
	.type		_ZN34_INTERNAL_afdaf7dd_4_k_cu_78ca258d4cuda3std6ranges3__45__cpo4nextE,@object
	.size		_ZN34_INTERNAL_afdaf7dd_4_k_cu_78ca258d4cuda3std6ranges3__45__cpo4nextE,(_ZN34_INTERNAL_afdaf7dd_4_k_cu_78ca258d4cuda3std6ranges3__45__cpo4swapE - _ZN34_INTERNAL_afdaf7dd_4_k_cu_78ca258d4cuda3std6ranges3__45__cpo4nextE)
_ZN34_INTERNAL_afdaf7dd_4_k_cu_78ca258d4cuda3std6ranges3__45__cpo4nextE:
	.zero		1
	.type		_ZN34_INTERNAL_afdaf7dd_4_k_cu_78ca258d4cuda3std6ranges3__45__cpo4swapE,@object
	.size		_ZN34_INTERNAL_afdaf7dd_4_k_cu_78ca258d4cuda3std6ranges3__45__cpo4swapE,(_ZN34_INTERNAL_afdaf7dd_4_k_cu_78ca258d6thrust24THRUST_300001_SM_1000_NS8cuda_cub10par_nosyncE - _ZN34_INTERNAL_afdaf7dd_4_k_cu_78ca258d4cuda3std6ranges3__45__cpo4swapE)
_ZN34_INTERNAL_afdaf7dd_4_k_cu_78ca258d4cuda3std6ranges3__45__cpo4swapE:
	.zero		1
	.type		_ZN34_INTERNAL_afdaf7dd_4_k_cu_78ca258d6thrust24THRUST_300001_SM_1000_NS8cuda_cub10par_nosyncE,@object
	.size		_ZN34_INTERNAL_afdaf7dd_4_k_cu_78ca258d6thrust24THRUST_300001_SM_1000_NS8cuda_cub10par_nosyncE,(_ZN34_INTERNAL_afdaf7dd_4_k_cu_78ca258d6thrust24THRUST_300001_SM_1000_NS12placeholders2_9E - _ZN34_INTERNAL_afdaf7dd_4_k_cu_78ca258d6thrust24THRUST_300001_SM_1000_NS8cuda_cub10par_nosyncE)
_ZN34_INTERNAL_afdaf7dd_4_k_cu_78ca258d6thrust24THRUST_300001_SM_1000_NS8cuda_cub10par_nosyncE:
	.zero		1
	.type		_ZN34_INTERNAL_afdaf7dd_4_k_cu_78ca258d6thrust24THRUST_300001_SM_1000_NS12placeholders2_9E,@object
	.size		_ZN34_INTERNAL_afdaf7dd_4_k_cu_78ca258d6thrust24THRUST_300001_SM_1000_NS12placeholders2_9E,(_ZN34_INTERNAL_afdaf7dd_4_k_cu_78ca258d4cuda3std3__436_GLOBAL__N__afdaf7dd_4_k_cu_78ca258d6ignoreE - _ZN34_INTERNAL_afdaf7dd_4_k_cu_78ca258d6thrust24THRUST_300001_SM_1000_NS12placeholders2_9E)
_ZN34_INTERNAL_afdaf7dd_4_k_cu_78ca258d6thrust24THRUST_300001_SM_1000_NS12placeholders2_9E:
	.zero		1
	.type		_ZN34_INTERNAL_afdaf7dd_4_k_cu_78ca258d4cuda3std3__436_GLOBAL__N__afdaf7dd_4_k_cu_78ca258d6ignoreE,@object
	.size		_ZN34_INTERNAL_afdaf7dd_4_k_cu_78ca258d4cuda3std3__436_GLOBAL__N__afdaf7dd_4_k_cu_78ca258d6ignoreE,(_ZN34_INTERNAL_afdaf7dd_4_k_cu_78ca258d4cuda3std6ranges3__45__cpo4dataE - _ZN34_INTERNAL_afdaf7dd_4_k_cu_78ca258d4cuda3std3__436_GLOBAL__N__afdaf7dd_4_k_cu_78ca258d6ignoreE)
_ZN34_INTERNAL_afdaf7dd_4_k_cu_78ca258d4cuda3std3__436_GLOBAL__N__afdaf7dd_4_k_cu_78ca258d6ignoreE:
	.zero		1
	.type		_ZN34_INTERNAL_afdaf7dd_4_k_cu_78ca258d4cuda3std6ranges3__45__cpo4dataE,@object
	.size		_ZN34_INTERNAL_afdaf7dd_4_k_cu_78ca258d4cuda3std6ranges3__45__cpo4dataE,(_ZN34_INTERNAL_afdaf7dd_4_k_cu_78ca258d6thrust24THRUST_300001_SM_1000_NS12placeholders2_1E - _ZN34_INTERNAL_afdaf7dd_4_k_cu_78ca258d4cuda3std6ranges3__45__cpo4dataE)
_ZN34_INTERNAL_afdaf7dd_4_k_cu_78ca258d4cuda3std6ranges3__45__cpo4dataE:
	.zero		1
	.type		_ZN34_INTERNAL_afdaf7dd_4_k_cu_78ca258d6thrust24THRUST_300001_SM_1000_NS12placeholders2_1E,@object
	.size		_ZN34_INTERNAL_afdaf7dd_4_k_cu_78ca258d6thrust24THRUST_300001_SM_1000_NS12placeholders2_1E,(_ZN34_INTERNAL_afdaf7dd_4_k_cu_78ca258d4cuda3std3__45__cpo5beginE - _ZN34_INTERNAL_afdaf7dd_4_k_cu_78ca258d6thrust24THRUST_300001_SM_1000_NS12placeholders2_1E)
_ZN34_INTERNAL_afdaf7dd_4_k_cu_78ca258d6thrust24THRUST_300001_SM_1000_NS12placeholders2_1E:
	.zero		1
	.type		_ZN34_INTERNAL_afdaf7dd_4_k_cu_78ca258d4cuda3std3__45__cpo5beginE,@object
	.size		_ZN34_INTERNAL_afdaf7dd_4_k_cu_78ca258d4cuda3std3__45__cpo5beginE,(_ZN34_INTERNAL_afdaf7dd_4_k_cu_78ca258d4cuda3std6ranges3__45__cpo5beginE - _ZN34_INTERNAL_afdaf7dd_4_k_cu_78ca258d4cuda3std3__45__cpo5beginE)
_ZN34_INTERNAL_afdaf7dd_4_k_cu_78ca258d4cuda3std3__45__cpo5beginE:
	.zero		1
	.type		_ZN34_INTERNAL_afdaf7dd_4_k_cu_78ca258d4cuda3std6ranges3__45__cpo5beginE,@object
	.size		_ZN34_INTERNAL_afdaf7dd_4_k_cu_78ca258d4cuda3std6ranges3__45__cpo5beginE,(_ZN34_INTERNAL_afdaf7dd_4_k_cu_78ca258d6thrust24THRUST_300001_SM_1000_NS12placeholders2_5E - _ZN34_INTERNAL_afdaf7dd_4_k_cu_78ca258d4cuda3std6ranges3__45__cpo5beginE)
_ZN34_INTERNAL_afdaf7dd_4_k_cu_78ca258d4cuda3std6ranges3__45__cpo5beginE:
	.zero		1
	.type		_ZN34_INTERNAL_afdaf7dd_4_k_cu_78ca258d6thrust24THRUST_300001_SM_1000_NS12placeholders2_5E,@object
	.size		_ZN34_INTERNAL_afdaf7dd_4_k_cu_78ca258d6thrust24THRUST_300001_SM_1000_NS12placeholders2_5E,(_ZN34_INTERNAL_afdaf7dd_4_k_cu_78ca258d4cuda3std3__45__cpo6rbeginE - _ZN34_INTERNAL_afdaf7dd_4_k_cu_78ca258d6thrust24THRUST_300001_SM_1000_NS12placeholders2_5E)
_ZN34_INTERNAL_afdaf7dd_4_k_cu_78ca258d6thrust24THRUST_300001_SM_1000_NS12placeholders2_5E:
	.zero		1
	.type		_ZN34_INTERNAL_afdaf7dd_4_k_cu_78ca258d4cuda3std3__45__cpo6rbeginE,@object
	.size		_ZN34_INTERNAL_afdaf7dd_4_k_cu_78ca258d4cuda3std3__45__cpo6rbeginE,(_ZN34_INTERNAL_afdaf7dd_4_k_cu_78ca258d4cuda3std6ranges3__45__cpo7advanceE - _ZN34_INTERNAL_afdaf7dd_4_k_cu_78ca258d4cuda3std3__45__cpo6rbeginE)
_ZN34_INTERNAL_afdaf7dd_4_k_cu_78ca258d4cuda3std3__45__cpo6rbeginE:
	.zero		1
	.type		_ZN34_INTERNAL_afdaf7dd_4_k_cu_78ca258d4cuda3std6ranges3__45__cpo7advanceE,@object
	.size		_ZN34_INTERNAL_afdaf7dd_4_k_cu_78ca258d4cuda3std6ranges3__45__cpo7advanceE,(_ZN34_INTERNAL_afdaf7dd_4_k_cu_78ca258d4cuda3std3__47nulloptE - _ZN34_INTERNAL_afdaf7dd_4_k_cu_78ca258d4cuda3std6ranges3__45__cpo7advanceE)
_ZN34_INTERNAL_afdaf7dd_4_k_cu_78ca258d4cuda3std6ranges3__45__cpo7advanceE:
	.zero		1
	.type		_ZN34_INTERNAL_afdaf7dd_4_k_cu_78ca258d4cuda3std3__47nulloptE,@object
	.size		_ZN34_INTERNAL_afdaf7dd_4_k_cu_78ca258d4cuda3std3__47nulloptE,(_ZN34_INTERNAL_afdaf7dd_4_k_cu_78ca258d4cuda3std6ranges3__45__cpo8distanceE - _ZN34_INTERNAL_afdaf7dd_4_k_cu_78ca258d4cuda3std3__47nulloptE)
_ZN34_INTERNAL_afdaf7dd_4_k_cu_78ca258d4cuda3std3__47nulloptE:
	.zero		1
	.type		_ZN34_INTERNAL_afdaf7dd_4_k_cu_78ca258d4cuda3std6ranges3__45__cpo8distanceE,@object
	.size		_ZN34_INTERNAL_afdaf7dd_4_k_cu_78ca258d4cuda3std6ranges3__45__cpo8distanceE,(_ZN34_INTERNAL_afdaf7dd_4_k_cu_78ca258d6thrust24THRUST_300001_SM_1000_NS12placeholders3_10E - _ZN34_INTERNAL_afdaf7dd_4_k_cu_78ca258d4cuda3std6ranges3__45__cpo8distanceE)
_ZN34_INTERNAL_afdaf7dd_4_k_cu_78ca258d4cuda3std6ranges3__45__cpo8distanceE:
	.zero		1
	.type		_ZN34_INTERNAL_afdaf7dd_4_k_cu_78ca258d6thrust24THRUST_300001_SM_1000_NS12placeholders3_10E,@object
	.size		_ZN34_INTERNAL_afdaf7dd_4_k_cu_78ca258d6thrust24THRUST_300001_SM_1000_NS12placeholders3_10E,(_ZN34_INTERNAL_afdaf7dd_4_k_cu_78ca258d4cuda3std3__419piecewise_constructE - _ZN34_INTERNAL_afdaf7dd_4_k_cu_78ca258d6thrust24THRUST_300001_SM_1000_NS12placeholders3_10E)
_ZN34_INTERNAL_afdaf7dd_4_k_cu_78ca258d6thrust24THRUST_300001_SM_1000_NS12placeholders3_10E:
	.zero		1
	.type		_ZN34_INTERNAL_afdaf7dd_4_k_cu_78ca258d4cuda3std3__419piecewise_constructE,@object
	.size		_ZN34_INTERNAL_afdaf7dd_4_k_cu_78ca258d4cuda3std3__419piecewise_constructE,(_ZN34_INTERNAL_afdaf7dd_4_k_cu_78ca258d4cuda3std6ranges3__45__cpo5cdataE - _ZN34_INTERNAL_afdaf7dd_4_k_cu_78ca258d4cuda3std3__419piecewise_constructE)
_ZN34_INTERNAL_afdaf7dd_4_k_cu_78ca258d4cuda3std3__419piecewise_constructE:
	.zero		1
	.type		_ZN34_INTERNAL_afdaf7dd_4_k_cu_78ca258d4cuda3std6ranges3__45__cpo5cdataE,@object
	.size		_ZN34_INTERNAL_afdaf7dd_4_k_cu_78ca258d4cuda3std6ranges3__45__cpo5cdataE,(_ZN34_INTERNAL_afdaf7dd_4_k_cu_78ca258d6thrust24THRUST_300001_SM_1000_NS12placeholders2_2E - _ZN34_INTERNAL_afdaf7dd_4_k_cu_78ca258d4cuda3std6ranges3__45__cpo5cdataE)
_ZN34_INTERNAL_afdaf7dd_4_k_cu_78ca258d4cuda3std6ranges3__45__cpo5cdataE:
	.zero		1
	.type		_ZN34_INTERNAL_afdaf7dd_4_k_cu_78ca258d6thrust24THRUST_300001_SM_1000_NS12placeholders2_2E,@object
	.size		_ZN34_INTERNAL_afdaf7dd_4_k_cu_78ca258d6thrust24THRUST_300001_SM_1000_NS12placeholders2_2E,(_ZN34_INTERNAL_afdaf7dd_4_k_cu_78ca258d4cuda3std3__45__cpo3endE - _ZN34_INTERNAL_afdaf7dd_4_k_cu_78ca258d6thrust24THRUST_300001_SM_1000_NS12placeholders2_2E)
_ZN34_INTERNAL_afdaf7dd_4_k_cu_78ca258d6thrust24THRUST_300001_SM_1000_NS12placeholders2_2E:
	.zero		1
	.type		_ZN34_INTERNAL_afdaf7dd_4_k_cu_78ca258d4cuda3std3__45__cpo3endE,@object
	.size		_ZN34_INTERNAL_afdaf7dd_4_k_cu_78ca258d4cuda3std3__45__cpo3endE,(_ZN34_INTERNAL_afdaf7dd_4_k_cu_78ca258d4cuda3std6ranges3__45__cpo3endE - _ZN34_INTERNAL_afdaf7dd_4_k_cu_78ca258d4cuda3std3__45__cpo3endE)
_ZN34_INTERNAL_afdaf7dd_4_k_cu_78ca258d4cuda3std3__45__cpo3endE:
	.zero		1
	.type		_ZN34_INTERNAL_afdaf7dd_4_k_cu_78ca258d4cuda3std6ranges3__45__cpo3endE,@object
	.size		_ZN34_INTERNAL_afdaf7dd_4_k_cu_78ca258d4cuda3std6ranges3__45__cpo3endE,(_ZN34_INTERNAL_afdaf7dd_4_k_cu_78ca258d6thrust24THRUST_300001_SM_1000_NS12placeholders2_6E - _ZN34_INTERNAL_afdaf7dd_4_k_cu_78ca258d4cuda3std6ranges3__45__cpo3endE)
_ZN34_INTERNAL_afdaf7dd_4_k_cu_78ca258d4cuda3std6ranges3__45__cpo3endE:
	.zero		1
	.type		_ZN34_INTERNAL_afdaf7dd_4_k_cu_78ca258d6thrust24THRUST_300001_SM_1000_NS12placeholders2_6E,@object
	.size		_ZN34_INTERNAL_afdaf7dd_4_k_cu_78ca258d6thrust24THRUST_300001_SM_1000_NS12placeholders2_6E,(_ZN34_INTERNAL_afdaf7dd_4_k_cu_78ca258d4cuda3std3__45__cpo4rendE - _ZN34_INTERNAL_afdaf7dd_4_k_cu_78ca258d6thrust24THRUST_300001_SM_1000_NS12placeholders2_6E)
_ZN34_INTERNAL_afdaf7dd_4_k_cu_78ca258d6thrust24THRUST_300001_SM_1000_NS12placeholders2_6E:
	.zero		1
	.type		_ZN34_INTERNAL_afdaf7dd_4_k_cu_78ca258d4cuda3std3__45__cpo4rendE,@object
	.size		_ZN34_INTERNAL_afdaf7dd_4_k_cu_78ca258d4cuda3std3__45__cpo4rendE,(_ZN34_INTERNAL_afdaf7dd_4_k_cu_78ca258d4cuda3std6ranges3__45__cpo9iter_swapE - _ZN34_INTERNAL_afdaf7dd_4_k_cu_78ca258d4cuda3std3__45__cpo4rendE)
_ZN34_INTERNAL_afdaf7dd_4_k_cu_78ca258d4cuda3std3__45__cpo4rendE:
	.zero		1
	.type		_ZN34_INTERNAL_afdaf7dd_4_k_cu_78ca258d4cuda3std6ranges3__45__cpo9iter_swapE,@object
	.size		_ZN34_INTERNAL_afdaf7dd_4_k_cu_78ca258d4cuda3std6ranges3__45__cpo9iter_swapE,(_ZN34_INTERNAL_afdaf7dd_4_k_cu_78ca258d4cuda3std3__48unexpectE - _ZN34_INTERNAL_afdaf7dd_4_k_cu_78ca258d4cuda3std6ranges3__45__cpo9iter_swapE)
_ZN34_INTERNAL_afdaf7dd_4_k_cu_78ca258d4cuda3std6ranges3__45__cpo9iter_swapE:
	.zero		1
	.type		_ZN34_INTERNAL_afdaf7dd_4_k_cu_78ca258d4cuda3std3__48unexpectE,@object
	.size		_ZN34_INTERNAL_afdaf7dd_4_k_cu_78ca258d4cuda3std3__48unexpectE,(_ZN34_INTERNAL_afdaf7dd_4_k_cu_78ca258d6thrust24THRUST_300001_SM_1000_NS8cuda_cub3parE - _ZN34_INTERNAL_afdaf7dd_4_k_cu_78ca258d4cuda3std3__48unexpectE)
_ZN34_INTERNAL_afdaf7dd_4_k_cu_78ca258d4cuda3std3__48unexpectE:
	.zero		1
	.type		_ZN34_INTERNAL_afdaf7dd_4_k_cu_78ca258d6thrust24THRUST_300001_SM_1000_NS8cuda_cub3parE,@object
	.size		_ZN34_INTERNAL_afdaf7dd_4_k_cu_78ca258d6thrust24THRUST_300001_SM_1000_NS8cuda_cub3parE,(_ZN34_INTERNAL_afdaf7dd_4_k_cu_78ca258d6thrust24THRUST_300001_SM_1000_NS12placeholders2_4E - _ZN34_INTERNAL_afdaf7dd_4_k_cu_78ca258d6thrust24THRUST_300001_SM_1000_NS8cuda_cub3parE)
_ZN34_INTERNAL_afdaf7dd_4_k_cu_78ca258d6thrust24THRUST_300001_SM_1000_NS8cuda_cub3parE:
	.zero		1
	.type		_ZN34_INTERNAL_afdaf7dd_4_k_cu_78ca258d6thrust24THRUST_300001_SM_1000_NS12placeholders2_4E,@object
	.size		_ZN34_INTERNAL_afdaf7dd_4_k_cu_78ca258d6thrust24THRUST_300001_SM_1000_NS12placeholders2_4E,(_ZN34_INTERNAL_afdaf7dd_4_k_cu_78ca258d4cuda3std3__45__cpo4cendE - _ZN34_INTERNAL_afdaf7dd_4_k_cu_78ca258d6thrust24THRUST_300001_SM_1000_NS12placeholders2_4E)
_ZN34_INTERNAL_afdaf7dd_4_k_cu_78ca258d6thrust24THRUST_300001_SM_1000_NS12placeholders2_4E:
	.zero		1
	.type		_ZN34_INTERNAL_afdaf7dd_4_k_cu_78ca258d4cuda3std3__45__cpo4cendE,@object
	.size		_ZN34_INTERNAL_afdaf7dd_4_k_cu_78ca258d4cuda3std3__45__cpo4cendE,(_ZN34_INTERNAL_afdaf7dd_4_k_cu_78ca258d4cuda3std6ranges3__45__cpo4cendE - _ZN34_INTERNAL_afdaf7dd_4_k_cu_78ca258d4cuda3std3__45__cpo4cendE)
_ZN34_INTERNAL_afdaf7dd_4_k_cu_78ca258d4cuda3std3__45__cpo4cendE:
	.zero		1
	.type		_ZN34_INTERNAL_afdaf7dd_4_k_cu_78ca258d4cuda3std6ranges3__45__cpo4cendE,@object
	.size		_ZN34_INTERNAL_afdaf7dd_4_k_cu_78ca258d4cuda3std6ranges3__45__cpo4cendE,(_ZN34_INTERNAL_afdaf7dd_4_k_cu_78ca258d4cuda3std3__420unreachable_sentinelE - _ZN34_INTERNAL_afdaf7dd_4_k_cu_78ca258d4cuda3std6ranges3__45__cpo4cendE)
_ZN34_INTERNAL_afdaf7dd_4_k_cu_78ca258d4cuda3std6ranges3__45__cpo4cendE:
	.zero		1
	.type		_ZN34_INTERNAL_afdaf7dd_4_k_cu_78ca258d4cuda3std3__420unreachable_sentinelE,@object
	.size		_ZN34_INTERNAL_afdaf7dd_4_k_cu_78ca258d4cuda3std3__420unreachable_sentinelE,(_ZN34_INTERNAL_afdaf7dd_4_k_cu_78ca258d4cuda3std6ranges3__45__cpo5ssizeE - _ZN34_INTERNAL_afdaf7dd_4_k_cu_78ca258d4cuda3std3__420unreachable_sentinelE)
_ZN34_INTERNAL_afdaf7dd_4_k_cu_78ca258d4cuda3std3__420unreachable_sentinelE:
	.zero		1
	.type		_ZN34_INTERNAL_afdaf7dd_4_k_cu_78ca258d4cuda3std6ranges3__45__cpo5ssizeE,@object
	.size		_ZN34_INTERNAL_afdaf7dd_4_k_cu_78ca258d4cuda3std6ranges3__45__cpo5ssizeE,(_ZN34_INTERNAL_afdaf7dd_4_k_cu_78ca258d6thrust24THRUST_300001_SM_1000_NS12placeholders2_8E - _ZN34_INTERNAL_afdaf7dd_4_k_cu_78ca258d4cuda3std6ranges3__45__cpo5ssizeE)
_ZN34_INTERNAL_afdaf7dd_4_k_cu_78ca258d4cuda3std6ranges3__45__cpo5ssizeE:
	.zero		1
	.type		_ZN34_INTERNAL_afdaf7dd_4_k_cu_78ca258d6thrust24THRUST_300001_SM_1000_NS12placeholders2_8E,@object
	.size		_ZN34_INTERNAL_afdaf7dd_4_k_cu_78ca258d6thrust24THRUST_300001_SM_1000_NS12placeholders2_8E,(_ZN34_INTERNAL_afdaf7dd_4_k_cu_78ca258d4cuda3std3__45__cpo5crendE - _ZN34_INTERNAL_afdaf7dd_4_k_cu_78ca258d6thrust24THRUST_300001_SM_1000_NS12placeholders2_8E)
_ZN34_INTERNAL_afdaf7dd_4_k_cu_78ca258d6thrust24THRUST_300001_SM_1000_NS12placeholders2_8E:
	.zero		1
	.type		_ZN34_INTERNAL_afdaf7dd_4_k_cu_78ca258d4cuda3std3__45__cpo5crendE,@object
	.size		_ZN34_INTERNAL_afdaf7dd_4_k_cu_78ca258d4cuda3std3__45__cpo5crendE,(_ZN34_INTERNAL_afdaf7dd_4_k_cu_78ca258d4cuda3std6ranges3__45__cpo4prevE - _ZN34_INTERNAL_afdaf7dd_4_k_cu_78ca258d4cuda3std3__45__cpo5crendE)
_ZN34_INTERNAL_afdaf7dd_4_k_cu_78ca258d4cuda3std3__45__cpo5crendE:
	.zero		1
	.type		_ZN34_INTERNAL_afdaf7dd_4_k_cu_78ca258d4cuda3std6ranges3__45__cpo4prevE,@object
	.size		_ZN34_INTERNAL_afdaf7dd_4_k_cu_78ca258d4cuda3std6ranges3__45__cpo4prevE,(_ZN34_INTERNAL_afdaf7dd_4_k_cu_78ca258d4cuda3std6ranges3__45__cpo9iter_moveE - _ZN34_INTERNAL_afdaf7dd_4_k_cu_78ca258d4cuda3std6ranges3__45__cpo4prevE)
_ZN34_INTERNAL_afdaf7dd_4_k_cu_78ca258d4cuda3std6ranges3__45__cpo4prevE:
	.zero		1
	.type		_ZN34_INTERNAL_afdaf7dd_4_k_cu_78ca258d4cuda3std6ranges3__45__cpo9iter_moveE,@object
	.size		_ZN34_INTERNAL_afdaf7dd_4_k_cu_78ca258d4cuda3std6ranges3__45__cpo9iter_moveE,(_ZN34_INTERNAL_afdaf7dd_4_k_cu_78ca258d6thrust24THRUST_300001_SM_1000_NS6system6detail10sequential3seqE - _ZN34_INTERNAL_afdaf7dd_4_k_cu_78ca258d4cuda3std6ranges3__45__cpo9iter_moveE)
_ZN34_INTERNAL_afdaf7dd_4_k_cu_78ca258d4cuda3std6ranges3__45__cpo9iter_moveE:
	.zero		1
	.type		_ZN34_INTERNAL_afdaf7dd_4_k_cu_78ca258d6thrust24THRUST_300001_SM_1000_NS6system6detail10sequential3seqE,@object
	.size		_ZN34_INTERNAL_afdaf7dd_4_k_cu_78ca258d6thrust24THRUST_300001_SM_1000_NS6system6detail10sequential3seqE,(.L_40 - _ZN34_INTERNAL_afdaf7dd_4_k_cu_78ca258d6thrust24THRUST_300001_SM_1000_NS6system6detail10sequential3seqE)
_ZN34_INTERNAL_afdaf7dd_4_k_cu_78ca258d6thrust24THRUST_300001_SM_1000_NS6system6detail10sequential3seqE:
	.zero		1
.L_40:


//--------------------- .nv.shared._Z5CycleiiiP6jointsji --------------------------
	.section	.nv.shared._Z5CycleiiiP6jointsji,"aw",@nobits
	.sectionflags	@""
	.align	4
.nv.shared._Z5CycleiiiP6jointsji:
	.zero		45024


//--------------------- .nv.constant0._ZN3cub18CUB_300001_SM_10006detail11EmptyKernelIvEEvv --------------------------
	.section	.nv.constant0._ZN3cub18CUB_300001_SM_10006detail11EmptyKernelIvEEvv,"a",@progbits
	.sectionflags	@""
	.align	4
.nv.constant0._ZN3cub18CUB_300001_SM_10006detail11EmptyKernelIvEEvv:
	.zero		896


//--------------------- .nv.constant0._Z12print_matrixP6jointsii --------------------------
	.section	.nv.constant0._Z12print_matrixP6jointsii,"a",@progbits
	.sectionflags	@""
	.align	4
.nv.constant0._Z12print_matrixP6jointsii:
	.zero		912


//--------------------- .nv.constant0._Z5CycleiiiP6jointsji --------------------------
	.section	.nv.constant0._Z5CycleiiiP6jointsji,"a",@progbits
	.sectionflags	@""
	.align	4
.nv.constant0._Z5CycleiiiP6jointsji:
	.zero		928


//--------------------- SYMBOLS --------------------------

	.type		.nv.reservedSmem.offset0,@object
	.size		.nv.reservedSmem.offset0,0x4
	.type		.nv.reservedSmem.cap,@object
	.size		.nv.reservedSmem.cap,0x4
	.type		vprintf,@function
